	.target	sm_100a

	.elftype	@"ET_EXEC"


//--------------------- .note.nv.tkinfo           --------------------------
	.section	.note.nv.tkinfo,"",@"SHT_NOTE"
	.sectionflags	@"SHF_NOTE_NV_TKINFO"
	.tkinfo
        /*0018*/ 	.word	0x00000002
        /*0030*/ 	.string	""
        /*0030*/ 	.string	"ptxas"
        /*0030*/ 	.string	"Cuda compilation tools, release 13.0, V13.0.88"
        /*0030*/ 	.string	"Build cuda_13.0.r13.0/compiler.36424714_0"
        /*0030*/ 	.string	"-arch sm_100a -m 64 "



//--------------------- .note.nv.cuinfo           --------------------------
	.section	.note.nv.cuinfo,"",@"SHT_NOTE"
	.sectionflags	@"SHF_NOTE_NV_CUINFO"
        /*0018*/ 	.short	0x0002
        /*001a*/ 	.short	0x0064
        /*001c*/ 	.short	0x0082
	.zero		2


//--------------------- .nv.info                  --------------------------
	.section	.nv.info,"",@"SHT_CUDA_INFO"
	.align	4


	//----- nvinfo : EIATTR_REGCOUNT
	.align		4
        /*0000*/ 	.byte	0x04, 0x2f
        /*0002*/ 	.short	(.L_19 - .L_18)
	.align		4
.L_18:
        /*0004*/ 	.word	index@(_ZN7cutlass13device_kernelINS_4gemm6kernel13GemmUniversalIN4cute5tupleIJiiiiEEENS1_10collective13CollectiveMmaINS1_35MainloopSm100TmaUmmaWarpSpecializedILi6ELi2ELi2ENS5_IJNS4_1CILi1EEESB_SB_EEEEENS5_IJNSA_ILi128EEENSA_ILi256EEENSA_ILi32EEEEEENS_6half_tENS5_IJlSB_lEEESI_SJ_NS4_8TiledMMAINS4_8MMA_AtomIJNS4_20SM100_MMA_F16BF16_SSISI_SI_fLi128ELi256ELNS4_4UMMA5MajorE0ELSO_0ELNSN_7ScaleInE0ELSP_0EEEEEENS4_6LayoutISC_NS5_IJNSA_ILi0EEEST_ST_EEEEENS5_IJNS4_10UnderscoreESW_SW_EEEEENS4_13SM90_TMA_LOADENS4_14ComposedLayoutINS4_7SwizzleILi2ELi4ELi3EEENS4_18smem_ptr_flag_bitsILi16EEENSS_INS5_IJNSA_ILi8EEESG_EEENS5_IJSG_SB_EEEEEEEvNS4_8identityESZ_S19_vS1A_EENS_8epilogue10collective18CollectiveEpilogueINS1C_23Sm100TmaWarpSpecializedILi4ELi2ELi64ELb1ELb0EEEJSH_NS5_IJNSS_ISE_SB_EENSS_INSA_ILi64EEESB_EEEEESI_SJ_SI_SJ_NS1C_6fusion15FusionCallbacksIS1G_NS1L_17LinearCombinationISI_fSI_fLNS_15FloatRoundStyleE2EEESH_S1K_JEEENS4_5SM1004TMEM4LOAD26SM100_TMEM_LOAD_32dp32b64xESZ_NS10_INS11_ILi3ELi4ELi3EEES14_NSS_INS5_IJS15_S1I_EEENS5_IJS1I_SB_EEEEEEENS4_39AutoVectorizingCopyWithAssumedAlignmentILi128EEENS4_14SM90_TMA_STOREES1Z_S21_S21_EEEvvEEEEvNT_6ParamsE)
        /*0008*/ 	.word	0x000000b9


	//----- nvinfo : EIATTR_FRAME_SIZE
	.align		4
.L_19:
        /*000c*/ 	.byte	0x04, 0x11
        /*000e*/ 	.short	(.L_21 - .L_20)
	.align		4
.L_20:
        /*0010*/ 	.word	index@($__internal_2_$__cuda_sm10x_tcgen05_guardrail_trap_unallocated_columns_being_dealloced)
        /*0014*/ 	.word	0x00000000


	//----- nvinfo : EIATTR_FRAME_SIZE
	.align		4
.L_21:
        /*0018*/ 	.byte	0x04, 0x11
        /*001a*/ 	.short	(.L_23 - .L_22)
	.align		4
.L_22:
        /*001c*/ 	.word	index@($__internal_1_$__cuda_sm10x_tcgen05_guardrail_trap_phase_invalid_during_alloc)
        /*0020*/ 	.word	0x00000000


	//----- nvinfo : EIATTR_FRAME_SIZE
	.align		4
.L_23:
        /*0024*/ 	.byte	0x04, 0x11
        /*0026*/ 	.short	(.L_25 - .L_24)
	.align		4
.L_24:
        /*0028*/ 	.word	index@($__internal_0_$__cuda_sm10x_tcgen05_guardrail_trap_col_being_dealloced_not_returned_by_alloc)
        /*002c*/ 	.word	0x00000000


	//----- nvinfo : EIATTR_FRAME_SIZE
	.align		4
.L_25:
        /*0030*/ 	.byte	0x04, 0x11
        /*0032*/ 	.short	(.L_27 - .L_26)
	.align		4
.L_26:
        /*0034*/ 	.word	index@(_ZN7cutlass13device_kernelINS_4gemm6kernel13GemmUniversalIN4cute5tupleIJiiiiEEENS1_10collective13CollectiveMmaINS1_35MainloopSm100TmaUmmaWarpSpecializedILi6ELi2ELi2ENS5_IJNS4_1CILi1EEESB_SB_EEEEENS5_IJNSA_ILi128EEENSA_ILi256EEENSA_ILi32EEEEEENS_6half_tENS5_IJlSB_lEEESI_SJ_NS4_8TiledMMAINS4_8MMA_AtomIJNS4_20SM100_MMA_F16BF16_SSISI_SI_fLi128ELi256ELNS4_4UMMA5MajorE0ELSO_0ELNSN_7ScaleInE0ELSP_0EEEEEENS4_6LayoutISC_NS5_IJNSA_ILi0EEEST_ST_EEEEENS5_IJNS4_10UnderscoreESW_SW_EEEEENS4_13SM90_TMA_LOADENS4_14ComposedLayoutINS4_7SwizzleILi2ELi4ELi3EEENS4_18smem_ptr_flag_bitsILi16EEENSS_INS5_IJNSA_ILi8EEESG_EEENS5_IJSG_SB_EEEEEEEvNS4_8identityESZ_S19_vS1A_EENS_8epilogue10collective18CollectiveEpilogueINS1C_23Sm100TmaWarpSpecializedILi4ELi2ELi64ELb1ELb0EEEJSH_NS5_IJNSS_ISE_SB_EENSS_INSA_ILi64EEESB_EEEEESI_SJ_SI_SJ_NS1C_6fusion15FusionCallbacksIS1G_NS1L_17LinearCombinationISI_fSI_fLNS_15FloatRoundStyleE2EEESH_S1K_JEEENS4_5SM1004TMEM4LOAD26SM100_TMEM_LOAD_32dp32b64xESZ_NS10_INS11_ILi3ELi4ELi3EEES14_NSS_INS5_IJS15_S1I_EEENS5_IJS1I_SB_EEEEEEENS4_39AutoVectorizingCopyWithAssumedAlignmentILi128EEENS4_14SM90_TMA_STOREES1Z_S21_S21_EEEvvEEEEvNT_6ParamsE)
        /*0038*/ 	.word	0x00000000


	//----- nvinfo : EIATTR_MIN_STACK_SIZE
	.align		4
.L_27:
        /*003c*/ 	.byte	0x04, 0x12
        /*003e*/ 	.short	(.L_29 - .L_28)
	.align		4
.L_28:
        /*0040*/ 	.word	index@(_ZN7cutlass13device_kernelINS_4gemm6kernel13GemmUniversalIN4cute5tupleIJiiiiEEENS1_10collective13CollectiveMmaINS1_35MainloopSm100TmaUmmaWarpSpecializedILi6ELi2ELi2ENS5_IJNS4_1CILi1EEESB_SB_EEEEENS5_IJNSA_ILi128EEENSA_ILi256EEENSA_ILi32EEEEEENS_6half_tENS5_IJlSB_lEEESI_SJ_NS4_8TiledMMAINS4_8MMA_AtomIJNS4_20SM100_MMA_F16BF16_SSISI_SI_fLi128ELi256ELNS4_4UMMA5MajorE0ELSO_0ELNSN_7ScaleInE0ELSP_0EEEEEENS4_6LayoutISC_NS5_IJNSA_ILi0EEEST_ST_EEEEENS5_IJNS4_10UnderscoreESW_SW_EEEEENS4_13SM90_TMA_LOADENS4_14ComposedLayoutINS4_7SwizzleILi2ELi4ELi3EEENS4_18smem_ptr_flag_bitsILi16EEENSS_INS5_IJNSA_ILi8EEESG_EEENS5_IJSG_SB_EEEEEEEvNS4_8identityESZ_S19_vS1A_EENS_8epilogue10collective18CollectiveEpilogueINS1C_23Sm100TmaWarpSpecializedILi4ELi2ELi64ELb1ELb0EEEJSH_NS5_IJNSS_ISE_SB_EENSS_INSA_ILi64EEESB_EEEEESI_SJ_SI_SJ_NS1C_6fusion15FusionCallbacksIS1G_NS1L_17LinearCombinationISI_fSI_fLNS_15FloatRoundStyleE2EEESH_S1K_JEEENS4_5SM1004TMEM4LOAD26SM100_TMEM_LOAD_32dp32b64xESZ_NS10_INS11_ILi3ELi4ELi3EEES14_NSS_INS5_IJS15_S1I_EEENS5_IJS1I_SB_EEEEEEENS4_39AutoVectorizingCopyWithAssumedAlignmentILi128EEENS4_14SM90_TMA_STOREES1Z_S21_S21_EEEvvEEEEvNT_6ParamsE)
        /*0044*/ 	.word	0x00000000
.L_29:


//--------------------- .nv.compat                --------------------------
	.section	.nv.compat,"",@"SHT_CUDA_COMPAT_INFO"
	.align	4
        /*0000*/ 	.byte	0x02, 0x09, 0x01, 0x00, 0x02, 0x02, 0x02, 0x00, 0x02, 0x05, 0x05, 0x00, 0x03, 0x07, 0x01, 0x01
        /*0010*/ 	.byte	0x02, 0x03, 0x01, 0x00, 0x02, 0x06, 0x01, 0x00, 0x04, 0x0b, 0x08, 0x00, 0x09, 0x00, 0x00, 0x00
        /*0020*/ 	.byte	0x00, 0x00, 0x00, 0x00


//--------------------- .nv.info._ZN7cutlass13device_kernelINS_4gemm6kernel13GemmUniversalIN4cute5tupleIJiiiiEEENS1_10collective13CollectiveMmaINS1_35MainloopSm100TmaUmmaWarpSpecializedILi6ELi2ELi2ENS5_IJNS4_1CILi1EEESB_SB_EEEEENS5_IJNSA_ILi128EEENSA_ILi256EEENSA_ILi32EEEEEENS_6half_tENS5_IJlSB_lEEESI_SJ_NS4_8TiledMMAINS4_8MMA_AtomIJNS4_20SM100_MMA_F16BF16_SSISI_SI_fLi128ELi256ELNS4_4UMMA5MajorE0ELSO_0ELNSN_7ScaleInE0ELSP_0EEEEEENS4_6LayoutISC_NS5_IJNSA_ILi0EEEST_ST_EEEEENS5_IJNS4_10UnderscoreESW_SW_EEEEENS4_13SM90_TMA_LOADENS4_14ComposedLayoutINS4_7SwizzleILi2ELi4ELi3EEENS4_18smem_ptr_flag_bitsILi16EEENSS_INS5_IJNSA_ILi8EEESG_EEENS5_IJSG_SB_EEEEEEEvNS4_8identityESZ_S19_vS1A_EENS_8epilogue10collective18CollectiveEpilogueINS1C_23Sm100TmaWarpSpecializedILi4ELi2ELi64ELb1ELb0EEEJSH_NS5_IJNSS_ISE_SB_EENSS_INSA_ILi64EEESB_EEEEESI_SJ_SI_SJ_NS1C_6fusion15FusionCallbacksIS1G_NS1L_17LinearCombinationISI_fSI_fLNS_15FloatRoundStyleE2EEESH_S1K_JEEENS4_5SM1004TMEM4LOAD26SM100_TMEM_LOAD_32dp32b64xESZ_NS10_INS11_ILi3ELi4ELi3EEES14_NSS_INS5_IJS15_S1I_EEENS5_IJS1I_SB_EEEEEEENS4_39AutoVectorizingCopyWithAssumedAlignmentILi128EEENS4_14SM90_TMA_STOREES1Z_S21_S21_EEEvvEEEEvNT_6ParamsE --------------------------
	.section	.nv.info._ZN7cutlass13device_kernelINS_4gemm6kernel13GemmUniversalIN4cute5tupleIJiiiiEEENS1_10collective13CollectiveMmaINS1_35MainloopSm100TmaUmmaWarpSpecializedILi6ELi2ELi2ENS5_IJNS4_1CILi1EEESB_SB_EEEEENS5_IJNSA_ILi128EEENSA_ILi256EEENSA_ILi32EEEEEENS_6half_tENS5_IJlSB_lEEESI_SJ_NS4_8TiledMMAINS4_8MMA_AtomIJNS4_20SM100_MMA_F16BF16_SSISI_SI_fLi128ELi256ELNS4_4UMMA5MajorE0ELSO_0ELNSN_7ScaleInE0ELSP_0EEEEEENS4_6LayoutISC_NS5_IJNSA_ILi0EEEST_ST_EEEEENS5_IJNS4_10UnderscoreESW_SW_EEEEENS4_13SM90_TMA_LOADENS4_14ComposedLayoutINS4_7SwizzleILi2ELi4ELi3EEENS4_18smem_ptr_flag_bitsILi16EEENSS_INS5_IJNSA_ILi8EEESG_EEENS5_IJSG_SB_EEEEEEEvNS4_8identityESZ_S19_vS1A_EENS_8epilogue10collective18CollectiveEpilogueINS1C_23Sm100TmaWarpSpecializedILi4ELi2ELi64ELb1ELb0EEEJSH_NS5_IJNSS_ISE_SB_EENSS_INSA_ILi64EEESB_EEEEESI_SJ_SI_SJ_NS1C_6fusion15FusionCallbacksIS1G_NS1L_17LinearCombinationISI_fSI_fLNS_15FloatRoundStyleE2EEESH_S1K_JEEENS4_5SM1004TMEM4LOAD26SM100_TMEM_LOAD_32dp32b64xESZ_NS10_INS11_ILi3ELi4ELi3EEES14_NSS_INS5_IJS15_S1I_EEENS5_IJS1I_SB_EEEEEEENS4_39AutoVectorizingCopyWithAssumedAlignmentILi128EEENS4_14SM90_TMA_STOREES1Z_S21_S21_EEEvvEEEEvNT_6ParamsE,"",@"SHT_CUDA_INFO"
	.sectionflags	@""
	.align	4


	//----- nvinfo : EIATTR_CUDA_API_VERSION
	.align		4
        /*0000*/ 	.byte	0x04, 0x37
        /*0002*/ 	.short	(.L_31 - .L_30)
.L_30:
        /*0004*/ 	.word	0x00000082


	//----- nvinfo : EIATTR_KPARAM_INFO
	.align		4
.L_31:
        /*0008*/ 	.byte	0x04, 0x17
        /*000a*/ 	.short	(.L_33 - .L_32)
.L_32:
        /*000c*/ 	.word	0x00000000
        /*0010*/ 	.short	0x0000
        /*0012*/ 	.short	0x0000
        /*0014*/ 	.byte	0x00, 0xf0, 0x01, 0x20


	//----- nvinfo : EIATTR_AT_ENTRY_FRAGMENTS
	.align		4
.L_33:
        /*0018*/ 	.byte	0x04, 0x4f
        /*001a*/ 	.short	(.L_35 - .L_34)


	//   ....[0]....
.L_34:
        /*001c*/ 	.word	0x00000006


	//----- nvinfo : EIATTR_RESERVED_SMEM_USED
	.align		4
.L_35:
        /*0020*/ 	.byte	0x01, 0x41
	.zero		2


	//----- nvinfo : EIATTR_SPARSE_MMA_MASK
	.align		4
        /*0024*/ 	.byte	0x03, 0x50
        /*0026*/ 	.short	0x0000


	//----- nvinfo : EIATTR_TCGEN05_1CTA_USED
	.align		4
        /*0028*/ 	.byte	0x01, 0x51
	.zero		2


	//----- nvinfo : EIATTR_MAXREG_COUNT
	.align		4
        /*002c*/ 	.byte	0x03, 0x1b
        /*002e*/ 	.short	0x00ff


	//----- nvinfo : EIATTR_NUM_BARRIERS
	.align		4
        /*0030*/ 	.byte	0x02, 0x4c
        /*0032*/ 	.byte	0x07
	.zero		1


	//----- nvinfo : EIATTR_EXTERNS
	.align		4
        /*0034*/ 	.byte	0x04, 0x0f
        /*0036*/ 	.short	(.L_37 - .L_36)


	//   ....[0]....
	.align		4
.L_36:
        /*0038*/ 	.word	index@(__assertfail)


	//----- nvinfo : EIATTR_MERCURY_ISA_VERSION
	.align		4
.L_37:
        /*003c*/ 	.byte	0x03, 0x5f
        /*003e*/ 	.short	0x0101


	//----- nvinfo : EIATTR_INT_WARP_WIDE_INSTR_OFFSETS
	.align		4
        /*0040*/ 	.byte	0x04, 0x31
        /*0042*/ 	.short	(.L_39 - .L_38)


	//   ....[0]....
.L_38:
        /*0044*/ 	.word	0x00001df0


	//   ....[1]....
        /*0048*/ 	.word	0x00003760


	//   ....[2]....
        /*004c*/ 	.word	0x00003780


	//   ....[3]....
        /*0050*/ 	.word	0x000037b0


	//   ....[4]....
        /*0054*/ 	.word	0x000040f0


	//   ....[5]....
        /*0058*/ 	.word	0x00004160


	//   ....[6]....
        /*005c*/ 	.word	0x00004240


	//   ....[7]....
        /*0060*/ 	.word	0x000042c0


	//   ....[8]....
        /*0064*/ 	.word	0x000043d0


	//   ....[9]....
        /*0068*/ 	.word	0x00004460


	//   ....[10]....
        /*006c*/ 	.word	0x00004640


	//   ....[11]....
        /*0070*/ 	.word	0x000047a0


	//----- nvinfo : EIATTR_COOP_GROUP_MASK_REGIDS
	.align		4
.L_39:
        /*0074*/ 	.byte	0x04, 0x29
        /*0076*/ 	.short	(.L_41 - .L_40)


	//   ....[0]....
.L_40:
        /*0078*/ 	.word	0xffffffff


	//   ....[1]....
        /*007c*/ 	.word	0xffffffff


	//   ....[2]....
        /*0080*/ 	.word	0xffffffff


	//   ....[3]....
        /*0084*/ 	.word	0xffffffff


	//   ....[4]....
        /*0088*/ 	.word	0xffffffff


	//   ....[5]....
        /*008c*/ 	.word	0xffffffff


	//   ....[6]....
        /*0090*/ 	.word	0xffffffff


	//   ....[7]....
        /*0094*/ 	.word	0xffffffff


	//   ....[8]....
        /*0098*/ 	.word	0xffffffff


	//   ....[9]....
        /*009c*/ 	.word	0xffffffff


	//   ....[10]....
        /*00a0*/ 	.word	0xffffffff


	//   ....[11]....
        /*00a4*/ 	.word	0xffffffff


	//   ....[12]....
        /*00a8*/ 	.word	0xffffffff


	//----- nvinfo : EIATTR_COOP_GROUP_INSTR_OFFSETS
	.align		4
.L_41:
        /*00ac*/ 	.byte	0x04, 0x28
        /*00ae*/ 	.short	(.L_43 - .L_42)


	//   ....[0]....
.L_42:
        /*00b0*/ 	.word	0x00000090


	//   ....[1]....
        /*00b4*/ 	.word	0x000004d0


	//   ....[2]....
        /*00b8*/ 	.word	0x00000680


	//   ....[3]....
        /*00bc*/ 	.word	0x00000820


	//   ....[4]....
        /*00c0*/ 	.word	0x00000920


	//   ....[5]....
        /*00c4*/ 	.word	0x00000a90


	//   ....[6]....
        /*00c8*/ 	.word	0x00000bf0


	//   ....[7]....
        /*00cc*/ 	.word	0x00001cd0


	//   ....[8]....
        /*00d0*/ 	.word	0x00002bd0


	//   ....[9]....
        /*00d4*/ 	.word	0x00002de0


	//   ....[10]....
        /*00d8*/ 	.word	0x00002e10


	//   ....[11]....
        /*00dc*/ 	.word	0x00003640


	//   ....[12]....
        /*00e0*/ 	.word	0x00003870


	//----- nvinfo : EIATTR_VRC_CTA_INIT_COUNT
	.align		4
.L_43:
        /*00e4*/ 	.byte	0x02, 0x4a
        /*00e6*/ 	.byte	0x80
	.zero		1


	//----- nvinfo : EIATTR_SYSCALL_OFFSETS
	.align		4
        /*00e8*/ 	.byte	0x04, 0x46
        /*00ea*/ 	.short	(.L_45 - .L_44)


	//   ....[0]....
.L_44:
        /*00ec*/ 	.word	0x00005250


	//   ....[1]....
        /*00f0*/ 	.word	0x00005340


	//   ....[2]....
        /*00f4*/ 	.word	0x00005cb0


	//   ....[3]....
        /*00f8*/ 	.word	0x00007170


	//   ....[4]....
        /*00fc*/ 	.word	0x00008590


	//   ....[5]....
        /*0100*/ 	.word	0x000099a0


	//----- nvinfo : EIATTR_MBARRIER_INSTR_OFFSETS
	.align		4
.L_45:
        /*0104*/ 	.byte	0x04, 0x39
        /*0106*/ 	.short	(.L_47 - .L_46)


	//   ....[0]....
.L_46:
        /*0108*/ 	.word	0x000005b0
        /*010c*/ 	.word	0x000000ff
        /*0110*/ 	.word	0x00000000
        /*0114*/ 	.short	0x0100
        /*0116*/ 	.byte	0x05
	.zero		1


	//   ....[1]....
        /*0118*/ 	.word	0x000005c0
        /*011c*/ 	.word	0x000000ff
        /*0120*/ 	.word	0x00000030
        /*0124*/ 	.short	0x0100
        /*0126*/ 	.byte	0x05
	.zero		1


	//   ....[2]....
        /*0128*/ 	.word	0x000005d0
        /*012c*/ 	.word	0x000000ff
        /*0130*/ 	.word	0x00000008
        /*0134*/ 	.short	0x0100
        /*0136*/ 	.byte	0x05
	.zero		1


	//   ....[3]....
        /*0138*/ 	.word	0x000005e0
        /*013c*/ 	.word	0x000000ff
        /*0140*/ 	.word	0x00000038
        /*0144*/ 	.short	0x0100
        /*0146*/ 	.byte	0x05
	.zero		1


	//   ....[4]....
        /*0148*/ 	.word	0x000005f0
        /*014c*/ 	.word	0x000000ff
        /*0150*/ 	.word	0x00000010
        /*0154*/ 	.short	0x0100
        /*0156*/ 	.byte	0x05
	.zero		1


	//   ....[5]....
        /*0158*/ 	.word	0x00000600
        /*015c*/ 	.word	0x000000ff
        /*0160*/ 	.word	0x00000040
        /*0164*/ 	.short	0x0100
        /*0166*/ 	.byte	0x05
	.zero		1


	//   ....[6]....
        /*0168*/ 	.word	0x00000610
        /*016c*/ 	.word	0x000000ff
        /*0170*/ 	.word	0x00000018
        /*0174*/ 	.short	0x0100
        /*0176*/ 	.byte	0x05
	.zero		1


	//   ....[7]....
        /*0178*/ 	.word	0x00000620
        /*017c*/ 	.word	0x000000ff
        /*0180*/ 	.word	0x00000048
        /*0184*/ 	.short	0x0100
        /*0186*/ 	.byte	0x05
	.zero		1


	//   ....[8]....
        /*0188*/ 	.word	0x00000630
        /*018c*/ 	.word	0x000000ff
        /*0190*/ 	.word	0x00000020
        /*0194*/ 	.short	0x0100
        /*0196*/ 	.byte	0x05
	.zero		1


	//   ....[9]....
        /*0198*/ 	.word	0x00000640
        /*019c*/ 	.word	0x000000ff
        /*01a0*/ 	.word	0x00000050
        /*01a4*/ 	.short	0x0100
        /*01a6*/ 	.byte	0x05
	.zero		1


	//   ....[10]....
        /*01a8*/ 	.word	0x00000650
        /*01ac*/ 	.word	0x000000ff
        /*01b0*/ 	.word	0x00000028
        /*01b4*/ 	.short	0x0100
        /*01b6*/ 	.byte	0x05
	.zero		1


	//   ....[11]....
        /*01b8*/ 	.word	0x00000660
        /*01bc*/ 	.word	0x000000ff
        /*01c0*/ 	.word	0x00000058
        /*01c4*/ 	.short	0x0100
        /*01c6*/ 	.byte	0x05
	.zero		1


	//   ....[12]....
        /*01c8*/ 	.word	0x00000790
        /*01cc*/ 	.word	0x000000ff
        /*01d0*/ 	.word	0x00000060
        /*01d4*/ 	.short	0x0100
        /*01d6*/ 	.byte	0x07
	.zero		1


	//   ....[13]....
        /*01d8*/ 	.word	0x000007a0
        /*01dc*/ 	.word	0x000000ff
        /*01e0*/ 	.word	0x00000080
        /*01e4*/ 	.short	0x0100
        /*01e6*/ 	.byte	0x07
	.zero		1


	//   ....[14]....
        /*01e8*/ 	.word	0x000007b0
        /*01ec*/ 	.word	0x000000ff
        /*01f0*/ 	.word	0x00000068
        /*01f4*/ 	.short	0x0100
        /*01f6*/ 	.byte	0x07
	.zero		1


	//   ....[15]....
        /*01f8*/ 	.word	0x000007c0
        /*01fc*/ 	.word	0x000000ff
        /*0200*/ 	.word	0x00000088
        /*0204*/ 	.short	0x0100
        /*0206*/ 	.byte	0x07
	.zero		1


	//   ....[16]....
        /*0208*/ 	.word	0x000007d0
        /*020c*/ 	.word	0x000000ff
        /*0210*/ 	.word	0x00000070
        /*0214*/ 	.short	0x0100
        /*0216*/ 	.byte	0x07
	.zero		1


	//   ....[17]....
        /*0218*/ 	.word	0x000007e0
        /*021c*/ 	.word	0x000000ff
        /*0220*/ 	.word	0x00000090
        /*0224*/ 	.short	0x0100
        /*0226*/ 	.byte	0x07
	.zero		1


	//   ....[18]....
        /*0228*/ 	.word	0x000007f0
        /*022c*/ 	.word	0x000000ff
        /*0230*/ 	.word	0x00000078
        /*0234*/ 	.short	0x0100
        /*0236*/ 	.byte	0x07
	.zero		1


	//   ....[19]....
        /*0238*/ 	.word	0x00000800
        /*023c*/ 	.word	0x000000ff
        /*0240*/ 	.word	0x00000098
        /*0244*/ 	.short	0x0100
        /*0246*/ 	.byte	0x07
	.zero		1


	//   ....[20]....
        /*0248*/ 	.word	0x000008f0
        /*024c*/ 	.word	0x000000ff
        /*0250*/ 	.word	0x000000a0
        /*0254*/ 	.short	0x0100
        /*0256*/ 	.byte	0x05
	.zero		1


	//   ....[21]....
        /*0258*/ 	.word	0x00000900
        /*025c*/ 	.word	0x000000ff
        /*0260*/ 	.word	0x000000a8
        /*0264*/ 	.short	0x0100
        /*0266*/ 	.byte	0x05
	.zero		1


	//   ....[22]....
        /*0268*/ 	.word	0x00000a40
        /*026c*/ 	.word	0x000000ff
        /*0270*/ 	.word	0x000000b0
        /*0274*/ 	.short	0x0100
        /*0276*/ 	.byte	0x05
	.zero		1


	//   ....[23]....
        /*0278*/ 	.word	0x00000a50
        /*027c*/ 	.word	0x000000ff
        /*0280*/ 	.word	0x000000c0
        /*0284*/ 	.short	0x0100
        /*0286*/ 	.byte	0x05
	.zero		1


	//   ....[24]....
        /*0288*/ 	.word	0x00000a60
        /*028c*/ 	.word	0x000000ff
        /*0290*/ 	.word	0x000000b8
        /*0294*/ 	.short	0x0100
        /*0296*/ 	.byte	0x05
	.zero		1


	//   ....[25]....
        /*0298*/ 	.word	0x00000a70
        /*029c*/ 	.word	0x000000ff
        /*02a0*/ 	.word	0x000000c8
        /*02a4*/ 	.short	0x0100
        /*02a6*/ 	.byte	0x05
	.zero		1


	//   ....[26]....
        /*02a8*/ 	.word	0x00000ba0
        /*02ac*/ 	.word	0x000000ff
        /*02b0*/ 	.word	0x000000d0
        /*02b4*/ 	.short	0x0100
        /*02b6*/ 	.byte	0x07
	.zero		1


	//   ....[27]....
        /*02b8*/ 	.word	0x00000bb0
        /*02bc*/ 	.word	0x000000ff
        /*02c0*/ 	.word	0x000000e0
        /*02c4*/ 	.short	0x0100
        /*02c6*/ 	.byte	0x07
	.zero		1


	//   ....[28]....
        /*02c8*/ 	.word	0x00000bc0
        /*02cc*/ 	.word	0x000000ff
        /*02d0*/ 	.word	0x000000d8
        /*02d4*/ 	.short	0x0100
        /*02d6*/ 	.byte	0x07
	.zero		1


	//   ....[29]....
        /*02d8*/ 	.word	0x00000bd0
        /*02dc*/ 	.word	0x000000ff
        /*02e0*/ 	.word	0x000000e8
        /*02e4*/ 	.short	0x0100
        /*02e6*/ 	.byte	0x07
	.zero		1


	//   ....[30]....
        /*02e8*/ 	.word	0x00000cc0
        /*02ec*/ 	.word	0x000000ff
        /*02f0*/ 	.word	0x000000f0
        /*02f4*/ 	.short	0x0100
        /*02f6*/ 	.byte	0x05
	.zero		1


	//   ....[31]....
        /*02f8*/ 	.word	0x00000cd0
        /*02fc*/ 	.word	0x000000ff
        /*0300*/ 	.word	0x00000100
        /*0304*/ 	.short	0x0100
        /*0306*/ 	.byte	0x05
	.zero		1


	//   ....[32]....
        /*0308*/ 	.word	0x00000ce0
        /*030c*/ 	.word	0x000000ff
        /*0310*/ 	.word	0x000000f8
        /*0314*/ 	.short	0x0100
        /*0316*/ 	.byte	0x05
	.zero		1


	//   ....[33]....
        /*0318*/ 	.word	0x00000cf0
        /*031c*/ 	.word	0x000000ff
        /*0320*/ 	.word	0x00000108
        /*0324*/ 	.short	0x0100
        /*0326*/ 	.byte	0x05
	.zero		1


	//   ....[34]....
        /*0328*/ 	.word	0x000015d0
        /*032c*/ 	.word	0x00000003
        /*0330*/ 	.word	0x00000100
        /*0334*/ 	.short	0x010a
        /*0336*/ 	.byte	0xff
	.zero		1


	//   ....[35]....
        /*0338*/ 	.word	0x00001600
        /*033c*/ 	.word	0x00000003
        /*0340*/ 	.word	0x000000f0
        /*0344*/ 	.short	0x0101
        /*0346*/ 	.byte	0xff
	.zero		1


	//   ....[36]....
        /*0348*/ 	.word	0x000016d0
        /*034c*/ 	.word	0x000000ff
        /*0350*/ 	.word	0x00000030
        /*0354*/ 	.short	0x010a
        /*0356*/ 	.byte	0x08
	.zero		1


	//   ....[37]....
        /*0358*/ 	.word	0x00001770
        /*035c*/ 	.word	0x000000ff
        /*0360*/ 	.word	0x00000030
        /*0364*/ 	.short	0x010a
        /*0366*/ 	.byte	0x21
	.zero		1


	//   ....[38]....
        /*0368*/ 	.word	0x000018c0
        /*036c*/ 	.word	0x000000ff
        /*0370*/ 	.word	0x00000030
        /*0374*/ 	.short	0x010a
        /*0376*/ 	.byte	0x08
	.zero		1


	//   ....[39]....
        /*0378*/ 	.word	0x000019d0
        /*037c*/ 	.word	0x000000ff
        /*0380*/ 	.word	0x000000a8
        /*0384*/ 	.short	0x0101
        /*0386*/ 	.byte	0x04
	.zero		1


	//   ....[40]....
        /*0388*/ 	.word	0x000019f0
        /*038c*/ 	.word	0x000000ff
        /*0390*/ 	.word	0x00000030
        /*0394*/ 	.short	0x010a
        /*0396*/ 	.byte	0x08
	.zero		1


	//   ....[41]....
        /*0398*/ 	.word	0x00001a70
        /*039c*/ 	.word	0x000000ff
        /*03a0*/ 	.word	0x00000030
        /*03a4*/ 	.short	0x010a
        /*03a6*/ 	.byte	0x11
	.zero		1


	//   ....[42]....
        /*03a8*/ 	.word	0x00001bc0
        /*03ac*/ 	.word	0x000000ff
        /*03b0*/ 	.word	0x00000030
        /*03b4*/ 	.short	0x010a
        /*03b6*/ 	.byte	0x08
	.zero		1


	//   ....[43]....
        /*03b8*/ 	.word	0x00001d00
        /*03bc*/ 	.word	0x00000002
        /*03c0*/ 	.word	0x000000b0
        /*03c4*/ 	.short	0x010a
        /*03c6*/ 	.byte	0xff
	.zero		1


	//   ....[44]....
        /*03c8*/ 	.word	0x00001dc0
        /*03cc*/ 	.word	0x00000002
        /*03d0*/ 	.word	0x00000000
        /*03d4*/ 	.short	0x0101
        /*03d6*/ 	.byte	0xff
	.zero		1


	//   ....[45]....
        /*03d8*/ 	.word	0x00002320
        /*03dc*/ 	.word	0x000000ff
        /*03e0*/ 	.word	0x00000000
        /*03e4*/ 	.short	0x010a
        /*03e6*/ 	.byte	0x05
	.zero		1


	//   ....[46]....
        /*03e8*/ 	.word	0x000023b0
        /*03ec*/ 	.word	0x000000ff
        /*03f0*/ 	.word	0x00000000
        /*03f4*/ 	.short	0x010a
        /*03f6*/ 	.byte	0x05
	.zero		1


	//   ....[47]....
        /*03f8*/ 	.word	0x00002440
        /*03fc*/ 	.word	0x000000ff
        /*0400*/ 	.word	0x00000000
        /*0404*/ 	.short	0x010a
        /*0406*/ 	.byte	0x05
	.zero		1


	//   ....[48]....
        /*0408*/ 	.word	0x000024d0
        /*040c*/ 	.word	0x000000ff
        /*0410*/ 	.word	0x00000000
        /*0414*/ 	.short	0x010a
        /*0416*/ 	.byte	0x05
	.zero		1


	//   ....[49]....
        /*0418*/ 	.word	0x00002560
        /*041c*/ 	.word	0x000000ff
        /*0420*/ 	.word	0x00000000
        /*0424*/ 	.short	0x010a
        /*0426*/ 	.byte	0x05
	.zero		1


	//   ....[50]....
        /*0428*/ 	.word	0x00002600
        /*042c*/ 	.word	0x00000000
        /*0430*/ 	.word	0x00000000
        /*0434*/ 	.short	0x010a
        /*0436*/ 	.byte	0xff
	.zero		1


	//   ....[51]....
        /*0438*/ 	.word	0x00002720
        /*043c*/ 	.word	0x00000000
        /*0440*/ 	.word	0x000000f0
        /*0444*/ 	.short	0x010a
        /*0446*/ 	.byte	0xff
	.zero		1


	//   ....[52]....
        /*0448*/ 	.word	0x00002780
        /*044c*/ 	.word	0x00000004
        /*0450*/ 	.word	0x00000000
        /*0454*/ 	.short	0x0101
        /*0456*/ 	.byte	0xff
	.zero		1


	//   ....[53]....
        /*0458*/ 	.word	0x000027a0
        /*045c*/ 	.word	0x000000ff
        /*0460*/ 	.word	0x000000c0
        /*0464*/ 	.short	0x010a
        /*0466*/ 	.byte	0x05
	.zero		1


	//   ....[54]....
        /*0468*/ 	.word	0x000028c0
        /*046c*/ 	.word	0x00000000
        /*0470*/ 	.word	0x000000b0
        /*0474*/ 	.short	0x010a
        /*0476*/ 	.byte	0xff
	.zero		1


	//   ....[55]....
        /*0478*/ 	.word	0x000029d0
        /*047c*/ 	.word	0x00000000
        /*0480*/ 	.word	0x00000000
        /*0484*/ 	.short	0x0101
        /*0486*/ 	.byte	0xff
	.zero		1


	//   ....[56]....
        /*0488*/ 	.word	0x00002a60
        /*048c*/ 	.word	0x000000ff
        /*0490*/ 	.word	0x000000c0
        /*0494*/ 	.short	0x0106
        /*0496*/ 	.byte	0x05
	.zero		1


	//   ....[57]....
        /*0498*/ 	.word	0x00002a80
        /*049c*/ 	.word	0x000000ff
        /*04a0*/ 	.word	0x000000c0
        /*04a4*/ 	.short	0x010a
        /*04a6*/ 	.byte	0x05
	.zero		1


	//   ....[58]....
        /*04a8*/ 	.word	0x00002b10
        /*04ac*/ 	.word	0x000000ff
        /*04b0*/ 	.word	0x000000c0
        /*04b4*/ 	.short	0x0106
        /*04b6*/ 	.byte	0x04
	.zero		1


	//   ....[59]....
        /*04b8*/ 	.word	0x00002b50
        /*04bc*/ 	.word	0x00000000
        /*04c0*/ 	.word	0x000000c0
        /*04c4*/ 	.short	0x010a
        /*04c6*/ 	.byte	0xff
	.zero		1


	//   ....[60]....
        /*04c8*/ 	.word	0x00003050
        /*04cc*/ 	.word	0x00000000
        /*04d0*/ 	.word	0x000000b0
        /*04d4*/ 	.short	0x010a
        /*04d6*/ 	.byte	0xff
	.zero		1


	//   ....[61]....
        /*04d8*/ 	.word	0x00003160
        /*04dc*/ 	.word	0x00000003
        /*04e0*/ 	.word	0x00000000
        /*04e4*/ 	.short	0x0101
        /*04e6*/ 	.byte	0xff
	.zero		1


	//   ....[62]....
        /*04e8*/ 	.word	0x00003170
        /*04ec*/ 	.word	0x000000ff
        /*04f0*/ 	.word	0x00000000
        /*04f4*/ 	.short	0x010a
        /*04f6*/ 	.byte	0x04
	.zero		1


	//   ....[63]....
        /*04f8*/ 	.word	0x00003190
        /*04fc*/ 	.word	0x000000ff
        /*0500*/ 	.word	0x000000e0
        /*0504*/ 	.short	0x010a
        /*0506*/ 	.byte	0x08
	.zero		1


	//   ....[64]....
        /*0508*/ 	.word	0x00003260
        /*050c*/ 	.word	0x000000ff
        /*0510*/ 	.word	0x00000000
        /*0514*/ 	.short	0x010a
        /*0516*/ 	.byte	0x07
	.zero		1


	//   ....[65]....
        /*0518*/ 	.word	0x000033a0
        /*051c*/ 	.word	0x000000ff
        /*0520*/ 	.word	0x00000000
        /*0524*/ 	.short	0x010a
        /*0526*/ 	.byte	0x04
	.zero		1


	//   ....[66]....
        /*0528*/ 	.word	0x00003590
        /*052c*/ 	.word	0x000000ff
        /*0530*/ 	.word	0x00000000
        /*0534*/ 	.short	0x010a
        /*0536*/ 	.byte	0x05
	.zero		1


	//   ....[67]....
        /*0538*/ 	.word	0x00003620
        /*053c*/ 	.word	0x000000ff
        /*0540*/ 	.word	0x00000000
        /*0544*/ 	.short	0x010a
        /*0546*/ 	.byte	0x07
	.zero		1


	//   ....[68]....
        /*0548*/ 	.word	0x00003aa0
        /*054c*/ 	.word	0x00000000
        /*0550*/ 	.word	0x000000b0
        /*0554*/ 	.short	0x010a
        /*0556*/ 	.byte	0xff
	.zero		1


	//   ....[69]....
        /*0558*/ 	.word	0x00003b60
        /*055c*/ 	.word	0x00000000
        /*0560*/ 	.word	0x00000000
        /*0564*/ 	.short	0x0101
        /*0566*/ 	.byte	0xff
	.zero		1


	//   ....[70]....
        /*0568*/ 	.word	0x00003e80
        /*056c*/ 	.word	0x000000ff
        /*0570*/ 	.word	0x000000a8
        /*0574*/ 	.short	0x010a
        /*0576*/ 	.byte	0x07
	.zero		1


	//   ....[71]....
        /*0578*/ 	.word	0x00004070
        /*057c*/ 	.word	0x000000ff
        /*0580*/ 	.word	0x00000080
        /*0584*/ 	.short	0x010a
        /*0586*/ 	.byte	0x07
	.zero		1


	//   ....[72]....
        /*0588*/ 	.word	0x000041e0
        /*058c*/ 	.word	0x000000ff
        /*0590*/ 	.word	0x00000060
        /*0594*/ 	.short	0x010b
        /*0596*/ 	.byte	0x07
	.zero		1


	//   ....[73]....
        /*0598*/ 	.word	0x000041f0
        /*059c*/ 	.word	0x000000ff
        /*05a0*/ 	.word	0x00000000
        /*05a4*/ 	.short	0x0101
        /*05a6*/ 	.byte	0x08
	.zero		1


	//   ....[74]....
        /*05a8*/ 	.word	0x00004210
        /*05ac*/ 	.word	0x000000ff
        /*05b0*/ 	.word	0x00000088
        /*05b4*/ 	.short	0x010a
        /*05b6*/ 	.byte	0x07
	.zero		1


	//   ....[75]....
        /*05b8*/ 	.word	0x00004370
        /*05bc*/ 	.word	0x000000ff
        /*05c0*/ 	.word	0x00000068
        /*05c4*/ 	.short	0x010b
        /*05c6*/ 	.byte	0x07
	.zero		1


	//   ....[76]....
        /*05c8*/ 	.word	0x00004380
        /*05cc*/ 	.word	0x000000ff
        /*05d0*/ 	.word	0x00000000
        /*05d4*/ 	.short	0x0101
        /*05d6*/ 	.byte	0x08
	.zero		1


	//   ....[77]....
        /*05d8*/ 	.word	0x00004390
        /*05dc*/ 	.word	0x000000ff
        /*05e0*/ 	.word	0x00000090
        /*05e4*/ 	.short	0x010a
        /*05e6*/ 	.byte	0x07
	.zero		1


	//   ....[78]....
        /*05e8*/ 	.word	0x00004530
        /*05ec*/ 	.word	0x000000ff
        /*05f0*/ 	.word	0x00000070
        /*05f4*/ 	.short	0x010b
        /*05f6*/ 	.byte	0x07
	.zero		1


	//   ....[79]....
        /*05f8*/ 	.word	0x000045a0
        /*05fc*/ 	.word	0x000000ff
        /*0600*/ 	.word	0x00000000
        /*0604*/ 	.short	0x0101
        /*0606*/ 	.byte	0x08
	.zero		1


	//   ....[80]....
        /*0608*/ 	.word	0x000045d0
        /*060c*/ 	.word	0x000000ff
        /*0610*/ 	.word	0x00000098
        /*0614*/ 	.short	0x010a
        /*0616*/ 	.byte	0x07
	.zero		1


	//   ....[81]....
        /*0618*/ 	.word	0x000047e0
        /*061c*/ 	.word	0x000000ff
        /*0620*/ 	.word	0x00000078
        /*0624*/ 	.short	0x010b
        /*0626*/ 	.byte	0x07
	.zero		1


	//   ....[82]....
        /*0628*/ 	.word	0x00004800
        /*062c*/ 	.word	0x000000ff
        /*0630*/ 	.word	0x00000000
        /*0634*/ 	.short	0x0101
        /*0636*/ 	.byte	0x0d
	.zero		1


	//   ....[83]....
        /*0638*/ 	.word	0x00004830
        /*063c*/ 	.word	0x000000ff
        /*0640*/ 	.word	0x00000080
        /*0644*/ 	.short	0x010a
        /*0646*/ 	.byte	0x07
	.zero		1


	//   ....[84]....
        /*0648*/ 	.word	0x00004850
        /*064c*/ 	.word	0x000000ff
        /*0650*/ 	.word	0x00000088
        /*0654*/ 	.short	0x010a
        /*0656*/ 	.byte	0x07
	.zero		1


	//   ....[85]....
        /*0658*/ 	.word	0x00004870
        /*065c*/ 	.word	0x000000ff
        /*0660*/ 	.word	0x00000090
        /*0664*/ 	.short	0x010a
        /*0666*/ 	.byte	0x07
	.zero		1


	//   ....[86]....
        /*0668*/ 	.word	0x000048b0
        /*066c*/ 	.word	0x00000000
        /*0670*/ 	.word	0x00000098
        /*0674*/ 	.short	0x010a
        /*0676*/ 	.byte	0xff
	.zero		1


	//   ....[87]....
        /*0678*/ 	.word	0x00004c10
        /*067c*/ 	.word	0x00000000
        /*0680*/ 	.word	0x000000b0
        /*0684*/ 	.short	0x010a
        /*0686*/ 	.byte	0xff
	.zero		1


	//   ....[88]....
        /*0688*/ 	.word	0x00004d20
        /*068c*/ 	.word	0x00000000
        /*0690*/ 	.word	0x00000000
        /*0694*/ 	.short	0x0101
        /*0696*/ 	.byte	0xff
	.zero		1


	//   ....[89]....
        /*0698*/ 	.word	0x000057d0
        /*069c*/ 	.word	0x000000ff
        /*06a0*/ 	.word	0x00000060
        /*06a4*/ 	.short	0x010a
        /*06a6*/ 	.byte	0x30
	.zero		1


	//   ....[90]....
        /*06a8*/ 	.word	0x00005890
        /*06ac*/ 	.word	0x00000057
        /*06b0*/ 	.word	0x000000d0
        /*06b4*/ 	.short	0x010a
        /*06b6*/ 	.byte	0xff
	.zero		1


	//   ....[91]....
        /*06b8*/ 	.word	0x000059c0
        /*06bc*/ 	.word	0x000000ff
        /*06c0*/ 	.word	0x00000060
        /*06c4*/ 	.short	0x010a
        /*06c6*/ 	.byte	0x30
	.zero		1


	//   ....[92]....
        /*06c8*/ 	.word	0x00005b90
        /*06cc*/ 	.word	0x00000057
        /*06d0*/ 	.word	0x000000d0
        /*06d4*/ 	.short	0x010a
        /*06d6*/ 	.byte	0xff
	.zero		1


	//   ....[93]....
        /*06d8*/ 	.word	0x00006e10
        /*06dc*/ 	.word	0x00000000
        /*06e0*/ 	.word	0x00000000
        /*06e4*/ 	.short	0x0101
        /*06e6*/ 	.byte	0xff
	.zero		1


	//   ....[94]....
        /*06e8*/ 	.word	0x00006e20
        /*06ec*/ 	.word	0x00000003
        /*06f0*/ 	.word	0x00000060
        /*06f4*/ 	.short	0x010a
        /*06f6*/ 	.byte	0xff
	.zero		1


	//   ....[95]....
        /*06f8*/ 	.word	0x00006f00
        /*06fc*/ 	.word	0x00000003
        /*0700*/ 	.word	0x00000060
        /*0704*/ 	.short	0x010a
        /*0706*/ 	.byte	0xff
	.zero		1


	//   ....[96]....
        /*0708*/ 	.word	0x00008230
        /*070c*/ 	.word	0x00000055
        /*0710*/ 	.word	0x00000000
        /*0714*/ 	.short	0x0101
        /*0716*/ 	.byte	0xff
	.zero		1


	//   ....[97]....
        /*0718*/ 	.word	0x00008250
        /*071c*/ 	.word	0x00000000
        /*0720*/ 	.word	0x00000060
        /*0724*/ 	.short	0x010a
        /*0726*/ 	.byte	0xff
	.zero		1


	//   ....[98]....
        /*0728*/ 	.word	0x00008320
        /*072c*/ 	.word	0x00000000
        /*0730*/ 	.word	0x00000060
        /*0734*/ 	.short	0x010a
        /*0736*/ 	.byte	0xff
	.zero		1


	//   ....[99]....
        /*0738*/ 	.word	0x00009650
        /*073c*/ 	.word	0x00000054
        /*0740*/ 	.word	0x00000000
        /*0744*/ 	.short	0x0101
        /*0746*/ 	.byte	0xff
	.zero		1


	//   ....[100]....
        /*0748*/ 	.word	0x00009670
        /*074c*/ 	.word	0x00000003
        /*0750*/ 	.word	0x00000060
        /*0754*/ 	.short	0x010a
        /*0756*/ 	.byte	0xff
	.zero		1


	//   ....[101]....
        /*0758*/ 	.word	0x00009740
        /*075c*/ 	.word	0x00000003
        /*0760*/ 	.word	0x00000060
        /*0764*/ 	.short	0x010a
        /*0766*/ 	.byte	0xff
	.zero		1


	//   ....[102]....
        /*0768*/ 	.word	0x00009b00
        /*076c*/ 	.word	0x000000ff
        /*0770*/ 	.word	0x00000000
        /*0774*/ 	.short	0x0101
        /*0776*/ 	.byte	0x05
	.zero		1


	//   ....[103]....
        /*0778*/ 	.word	0x0000aac0
        /*077c*/ 	.word	0x00000000
        /*0780*/ 	.word	0x00000000
        /*0784*/ 	.short	0x0101
        /*0786*/ 	.byte	0xff
	.zero		1


	//   ....[104]....
        /*0788*/ 	.word	0x0000ad30
        /*078c*/ 	.word	0x000000ff
        /*0790*/ 	.word	0x00000000
        /*0794*/ 	.short	0x0101
        /*0796*/ 	.byte	0x04
	.zero		1


	//   ....[105]....
        /*0798*/ 	.word	0x0000ad50
        /*079c*/ 	.word	0x00000003
        /*07a0*/ 	.word	0x00000100
        /*07a4*/ 	.short	0x010a
        /*07a6*/ 	.byte	0xff
	.zero		1


	//   ....[106]....
        /*07a8*/ 	.word	0x0000adb0
        /*07ac*/ 	.word	0x00000002
        /*07b0*/ 	.word	0x00000030
        /*07b4*/ 	.short	0x010a
        /*07b6*/ 	.byte	0xff
	.zero		1


	//   ....[107]....
        /*07b8*/ 	.word	0x0000ae10
        /*07bc*/ 	.word	0x00000002
        /*07c0*/ 	.word	0x00000030
        /*07c4*/ 	.short	0x010a
        /*07c6*/ 	.byte	0xff
	.zero		1


	//   ....[108]....
        /*07c8*/ 	.word	0x0000ae60
        /*07cc*/ 	.word	0x00000002
        /*07d0*/ 	.word	0x000000b0
        /*07d4*/ 	.short	0x010a
        /*07d6*/ 	.byte	0xff
	.zero		1


	//   ....[109]....
        /*07d8*/ 	.word	0x0000aec0
        /*07dc*/ 	.word	0x00000000
        /*07e0*/ 	.word	0x00000000
        /*07e4*/ 	.short	0x010a
        /*07e6*/ 	.byte	0xff
	.zero		1


	//   ....[110]....
        /*07e8*/ 	.word	0x0000af20
        /*07ec*/ 	.word	0x00000000
        /*07f0*/ 	.word	0x00000000
        /*07f4*/ 	.short	0x010a
        /*07f6*/ 	.byte	0xff
	.zero		1


	//   ....[111]....
        /*07f8*/ 	.word	0x0000af80
        /*07fc*/ 	.word	0x00000000
        /*0800*/ 	.word	0x00000000
        /*0804*/ 	.short	0x010a
        /*0806*/ 	.byte	0xff
	.zero		1


	//   ....[112]....
        /*0808*/ 	.word	0x0000afe0
        /*080c*/ 	.word	0x00000000
        /*0810*/ 	.word	0x00000000
        /*0814*/ 	.short	0x010a
        /*0816*/ 	.byte	0xff
	.zero		1


	//   ....[113]....
        /*0818*/ 	.word	0x0000b040
        /*081c*/ 	.word	0x00000000
        /*0820*/ 	.word	0x00000000
        /*0824*/ 	.short	0x010a
        /*0826*/ 	.byte	0xff
	.zero		1


	//   ....[114]....
        /*0828*/ 	.word	0x0000b090
        /*082c*/ 	.word	0x00000000
        /*0830*/ 	.word	0x000000f0
        /*0834*/ 	.short	0x010a
        /*0836*/ 	.byte	0xff
	.zero		1


	//   ....[115]....
        /*0838*/ 	.word	0x0000b0f0
        /*083c*/ 	.word	0x00000000
        /*0840*/ 	.word	0x000000c0
        /*0844*/ 	.short	0x010a
        /*0846*/ 	.byte	0xff
	.zero		1


	//   ....[116]....
        /*0848*/ 	.word	0x0000b140
        /*084c*/ 	.word	0x00000000
        /*0850*/ 	.word	0x000000b0
        /*0854*/ 	.short	0x010a
        /*0856*/ 	.byte	0xff
	.zero		1


	//   ....[117]....
        /*0858*/ 	.word	0x0000b1a0
        /*085c*/ 	.word	0x00000000
        /*0860*/ 	.word	0x000000c0
        /*0864*/ 	.short	0x010a
        /*0866*/ 	.byte	0xff
	.zero		1


	//   ....[118]....
        /*0868*/ 	.word	0x0000b1f0
        /*086c*/ 	.word	0x00000000
        /*0870*/ 	.word	0x000000b0
        /*0874*/ 	.short	0x010a
        /*0876*/ 	.byte	0xff
	.zero		1


	//   ....[119]....
        /*0878*/ 	.word	0x0000b250
        /*087c*/ 	.word	0x00000003
        /*0880*/ 	.word	0x000000e0
        /*0884*/ 	.short	0x010a
        /*0886*/ 	.byte	0xff
	.zero		1


	//   ....[120]....
        /*0888*/ 	.word	0x0000b2b0
        /*088c*/ 	.word	0x00000000
        /*0890*/ 	.word	0x00000000
        /*0894*/ 	.short	0x010a
        /*0896*/ 	.byte	0xff
	.zero		1


	//   ....[121]....
        /*0898*/ 	.word	0x0000b310
        /*089c*/ 	.word	0x00000000
        /*08a0*/ 	.word	0x00000000
        /*08a4*/ 	.short	0x010a
        /*08a6*/ 	.byte	0xff
	.zero		1


	//   ....[122]....
        /*08a8*/ 	.word	0x0000b370
        /*08ac*/ 	.word	0x00000000
        /*08b0*/ 	.word	0x00000000
        /*08b4*/ 	.short	0x010a
        /*08b6*/ 	.byte	0xff
	.zero		1


	//   ....[123]....
        /*08b8*/ 	.word	0x0000b3c0
        /*08bc*/ 	.word	0x00000000
        /*08c0*/ 	.word	0x000000b0
        /*08c4*/ 	.short	0x010a
        /*08c6*/ 	.byte	0xff
	.zero		1


	//   ....[124]....
        /*08c8*/ 	.word	0x0000b420
        /*08cc*/ 	.word	0x00000000
        /*08d0*/ 	.word	0x000000a8
        /*08d4*/ 	.short	0x010a
        /*08d6*/ 	.byte	0xff
	.zero		1


	//   ....[125]....
        /*08d8*/ 	.word	0x0000b480
        /*08dc*/ 	.word	0x00000003
        /*08e0*/ 	.word	0x00000080
        /*08e4*/ 	.short	0x010a
        /*08e6*/ 	.byte	0xff
	.zero		1


	//   ....[126]....
        /*08e8*/ 	.word	0x0000b4e0
        /*08ec*/ 	.word	0x00000003
        /*08f0*/ 	.word	0x00000088
        /*08f4*/ 	.short	0x010a
        /*08f6*/ 	.byte	0xff
	.zero		1


	//   ....[127]....
        /*08f8*/ 	.word	0x0000b540
        /*08fc*/ 	.word	0x00000003
        /*0900*/ 	.word	0x00000090
        /*0904*/ 	.short	0x010a
        /*0906*/ 	.byte	0xff
	.zero		1


	//   ....[128]....
        /*0908*/ 	.word	0x0000b5a0
        /*090c*/ 	.word	0x00000003
        /*0910*/ 	.word	0x00000098
        /*0914*/ 	.short	0x010a
        /*0916*/ 	.byte	0xff
	.zero		1


	//   ....[129]....
        /*0918*/ 	.word	0x0000b600
        /*091c*/ 	.word	0x00000000
        /*0920*/ 	.word	0x00000080
        /*0924*/ 	.short	0x010a
        /*0926*/ 	.byte	0xff
	.zero		1


	//   ....[130]....
        /*0928*/ 	.word	0x0000b660
        /*092c*/ 	.word	0x00000000
        /*0930*/ 	.word	0x00000088
        /*0934*/ 	.short	0x010a
        /*0936*/ 	.byte	0xff
	.zero		1


	//   ....[131]....
        /*0938*/ 	.word	0x0000b6c0
        /*093c*/ 	.word	0x00000000
        /*0940*/ 	.word	0x00000090
        /*0944*/ 	.short	0x010a
        /*0946*/ 	.byte	0xff
	.zero		1


	//   ....[132]....
        /*0948*/ 	.word	0x0000b710
        /*094c*/ 	.word	0x00000000
        /*0950*/ 	.word	0x000000b0
        /*0954*/ 	.short	0x010a
        /*0956*/ 	.byte	0xff
	.zero		1


	//   ....[133]....
        /*0958*/ 	.word	0x0000b770
        /*095c*/ 	.word	0x00000003
        /*0960*/ 	.word	0x00000060
        /*0964*/ 	.short	0x010a
        /*0966*/ 	.byte	0xff
	.zero		1


	//   ....[134]....
        /*0968*/ 	.word	0x0000b7c0
        /*096c*/ 	.word	0x00000057
        /*0970*/ 	.word	0x000000d0
        /*0974*/ 	.short	0x010a
        /*0976*/ 	.byte	0xff
	.zero		1


	//   ....[135]....
        /*0978*/ 	.word	0x0000b810
        /*097c*/ 	.word	0x00000003
        /*0980*/ 	.word	0x00000060
        /*0984*/ 	.short	0x010a
        /*0986*/ 	.byte	0xff
	.zero		1


	//   ....[136]....
        /*0988*/ 	.word	0x0000b860
        /*098c*/ 	.word	0x00000000
        /*0990*/ 	.word	0x00000060
        /*0994*/ 	.short	0x010a
        /*0996*/ 	.byte	0xff
	.zero		1


	//   ....[137]....
        /*0998*/ 	.word	0x0000b8b0
        /*099c*/ 	.word	0x00000003
        /*09a0*/ 	.word	0x00000060
        /*09a4*/ 	.short	0x010a
        /*09a6*/ 	.byte	0xff
	.zero		1


	//----- nvinfo : EIATTR_NUM_MBARRIERS
	.align		4
.L_47:
        /*09a8*/ 	.byte	0x03, 0x38
        /*09aa*/ 	.short	0x0022


	//----- nvinfo : EIATTR_EXIT_INSTR_OFFSETS
	.align		4
        /*09ac*/ 	.byte	0x04, 0x1c
        /*09ae*/ 	.short	(.L_49 - .L_48)


	//   ....[0]....
.L_48:
        /*09b0*/ 	.word	0x00002630


	//   ....[1]....
        /*09b4*/ 	.word	0x00002b20


	//   ....[2]....
        /*09b8*/ 	.word	0x00002b80


	//   ....[3]....
        /*09bc*/ 	.word	0x00003880


	//   ....[4]....
        /*09c0*/ 	.word	0x000048e0


	//   ....[5]....
        /*09c4*/ 	.word	0x00004920


	//   ....[6]....
        /*09c8*/ 	.word	0x0000ac20


	//   ....[7]....
        /*09cc*/ 	.word	0x0000aca0


	//   ....[8]....
        /*09d0*/ 	.word	0x0000acd0


	//   ....[9]....
        /*09d4*/ 	.word	0x0000ad40


	//----- nvinfo : EIATTR_MAX_THREADS
	.align		4
.L_49:
        /*09d8*/ 	.byte	0x04, 0x05
        /*09da*/ 	.short	(.L_51 - .L_50)
.L_50:
        /*09dc*/ 	.word	0x00000100
        /*09e0*/ 	.word	0x00000001
        /*09e4*/ 	.word	0x00000001


	//----- nvinfo : EIATTR_CRS_STACK_SIZE
	.align		4
.L_51:
        /*09e8*/ 	.byte	0x04, 0x1e
        /*09ea*/ 	.short	(.L_53 - .L_52)
.L_52:
        /*09ec*/ 	.word	0x00000000


	//----- nvinfo : EIATTR_CBANK_PARAM_SIZE
	.align		4
.L_53:
        /*09f0*/ 	.byte	0x03, 0x19
        /*09f2*/ 	.short	0x0800


	//----- nvinfo : EIATTR_PARAM_CBANK
	.align		4
        /*09f4*/ 	.byte	0x04, 0x0a
        /*09f6*/ 	.short	(.L_55 - .L_54)
	.align		4
.L_54:
        /*09f8*/ 	.word	index@(.nv.constant0._ZN7cutlass13device_kernelINS_4gemm6kernel13GemmUniversalIN4cute5tupleIJiiiiEEENS1_10collective13CollectiveMmaINS1_35MainloopSm100TmaUmmaWarpSpecializedILi6ELi2ELi2ENS5_IJNS4_1CILi1EEESB_SB_EEEEENS5_IJNSA_ILi128EEENSA_ILi256EEENSA_ILi32EEEEEENS_6half_tENS5_IJlSB_lEEESI_SJ_NS4_8TiledMMAINS4_8MMA_AtomIJNS4_20SM100_MMA_F16BF16_SSISI_SI_fLi128ELi256ELNS4_4UMMA5MajorE0ELSO_0ELNSN_7ScaleInE0ELSP_0EEEEEENS4_6LayoutISC_NS5_IJNSA_ILi0EEEST_ST_EEEEENS5_IJNS4_10UnderscoreESW_SW_EEEEENS4_13SM90_TMA_LOADENS4_14ComposedLayoutINS4_7SwizzleILi2ELi4ELi3EEENS4_18smem_ptr_flag_bitsILi16EEENSS_INS5_IJNSA_ILi8EEESG_EEENS5_IJSG_SB_EEEEEEEvNS4_8identityESZ_S19_vS1A_EENS_8epilogue10collective18CollectiveEpilogueINS1C_23Sm100TmaWarpSpecializedILi4ELi2ELi64ELb1ELb0EEEJSH_NS5_IJNSS_ISE_SB_EENSS_INSA_ILi64EEESB_EEEEESI_SJ_SI_SJ_NS1C_6fusion15FusionCallbacksIS1G_NS1L_17LinearCombinationISI_fSI_fLNS_15FloatRoundStyleE2EEESH_S1K_JEEENS4_5SM1004TMEM4LOAD26SM100_TMEM_LOAD_32dp32b64xESZ_NS10_INS11_ILi3ELi4ELi3EEES14_NSS_INS5_IJS15_S1I_EEENS5_IJS1I_SB_EEEEEEENS4_39AutoVectorizingCopyWithAssumedAlignmentILi128EEENS4_14SM90_TMA_STOREES1Z_S21_S21_EEEvvEEEEvNT_6ParamsE)
        /*09fc*/ 	.short	0x0380
        /*09fe*/ 	.short	0x0800


	//----- nvinfo : EIATTR_SW_WAR
	.align		4
.L_55:
        /*0a00*/ 	.byte	0x04, 0x36
        /*0a02*/ 	.short	(.L_57 - .L_56)
.L_56:
        /*0a04*/ 	.word	0x00000008
.L_57:


//--------------------- .nv.callgraph             --------------------------
	.section	.nv.callgraph,"",@"SHT_CUDA_CALLGRAPH"
	.align	4
	.sectionentsize	8
	.align		4
        /*0000*/ 	.word	0x00000000
	.align		4
        /*0004*/ 	.word	0xffffffff
	.align		4
        /*0008*/ 	.word	index@(_ZN7cutlass13device_kernelINS_4gemm6kernel13GemmUniversalIN4cute5tupleIJiiiiEEENS1_10collective13CollectiveMmaINS1_35MainloopSm100TmaUmmaWarpSpecializedILi6ELi2ELi2ENS5_IJNS4_1CILi1EEESB_SB_EEEEENS5_IJNSA_ILi128EEENSA_ILi256EEENSA_ILi32EEEEEENS_6half_tENS5_IJlSB_lEEESI_SJ_NS4_8TiledMMAINS4_8MMA_AtomIJNS4_20SM100_MMA_F16BF16_SSISI_SI_fLi128ELi256ELNS4_4UMMA5MajorE0ELSO_0ELNSN_7ScaleInE0ELSP_0EEEEEENS4_6LayoutISC_NS5_IJNSA_ILi0EEEST_ST_EEEEENS5_IJNS4_10UnderscoreESW_SW_EEEEENS4_13SM90_TMA_LOADENS4_14ComposedLayoutINS4_7SwizzleILi2ELi4ELi3EEENS4_18smem_ptr_flag_bitsILi16EEENSS_INS5_IJNSA_ILi8EEESG_EEENS5_IJSG_SB_EEEEEEEvNS4_8identityESZ_S19_vS1A_EENS_8epilogue10collective18CollectiveEpilogueINS1C_23Sm100TmaWarpSpecializedILi4ELi2ELi64ELb1ELb0EEEJSH_NS5_IJNSS_ISE_SB_EENSS_INSA_ILi64EEESB_EEEEESI_SJ_SI_SJ_NS1C_6fusion15FusionCallbacksIS1G_NS1L_17LinearCombinationISI_fSI_fLNS_15FloatRoundStyleE2EEESH_S1K_JEEENS4_5SM1004TMEM4LOAD26SM100_TMEM_LOAD_32dp32b64xESZ_NS10_INS11_ILi3ELi4ELi3EEES14_NSS_INS5_IJS15_S1I_EEENS5_IJS1I_SB_EEEEEEENS4_39AutoVectorizingCopyWithAssumedAlignmentILi128EEENS4_14SM90_TMA_STOREES1Z_S21_S21_EEEvvEEEEvNT_6ParamsE)
	.align		4
        /*000c*/ 	.word	index@(__assertfail)
	.align		4
        /*0010*/ 	.word	0x00000000
	.align		4
        /*0014*/ 	.word	0xfffffffe
	.align		4
        /*0018*/ 	.word	0x00000000
	.align		4
        /*001c*/ 	.word	0xfffffffd
	.align		4
        /*0020*/ 	.word	0x00000000
	.align		4
        /*0024*/ 	.word	0xfffffffc


//--------------------- .nv.constant4             --------------------------
	.section	.nv.constant4,"a",@progbits
	.align	8
	.align		8
.nv.constant4:
        /*0000*/ 	.dword	__assertfail
	.align		8
        /*0008*/ 	.dword	__unnamed_1
	.align		8
        /*0010*/ 	.dword	__unnamed_2
	.align		8
        /*0018*/ 	.dword	_ZN39_INTERNAL_0f3658fd_4_k_cu_414bf011_59394cuda3std3__45__cpo5beginE
	.align		8
        /*0020*/ 	.dword	_ZN39_INTERNAL_0f3658fd_4_k_cu_414bf011_59394cuda3std3__45__cpo3endE
	.align		8
        /*0028*/ 	.dword	_ZN39_INTERNAL_0f3658fd_4_k_cu_414bf011_59394cuda3std3__45__cpo6cbeginE
	.align		8
        /*0030*/ 	.dword	_ZN39_INTERNAL_0f3658fd_4_k_cu_414bf011_59394cuda3std3__45__cpo4cendE
	.align		8
        /*0038*/ 	.dword	_ZN39_INTERNAL_0f3658fd_4_k_cu_414bf011_59394cuda3std3__441_GLOBAL__N__0f3658fd_4_k_cu_414bf011_59396ignoreE
	.align		8
        /*0040*/ 	.dword	_ZN39_INTERNAL_0f3658fd_4_k_cu_414bf011_59394cuda3std3__419piecewise_constructE
	.align		8
        /*0048*/ 	.dword	_ZN39_INTERNAL_0f3658fd_4_k_cu_414bf011_59394cuda3std3__48in_placeE
	.align		8
        /*0050*/ 	.dword	_ZN39_INTERNAL_0f3658fd_4_k_cu_414bf011_59394cuda3std6ranges3__45__cpo4swapE
	.align		8
        /*0058*/ 	.dword	_ZN39_INTERNAL_0f3658fd_4_k_cu_414bf011_59394cuda3std6ranges3__45__cpo9iter_moveE
	.align		8
        /*0060*/ 	.dword	_ZN39_INTERNAL_0f3658fd_4_k_cu_414bf011_59394cute7productE
	.align		8
        /*0068*/ 	.dword	_ZN39_INTERNAL_0f3658fd_4_k_cu_414bf011_59394cute1_E
	.align		8
        /*0070*/ 	.dword	$str$25
	.align		8
        /*0078*/ 	.dword	$str$26
	.align		8
        /*0080*/ 	.dword	$str$27
	.align		8
        /*0088*/ 	.dword	$str$28


//--------------------- .text._ZN7cutlass13device_kernelINS_4gemm6kernel13GemmUniversalIN4cute5tupleIJiiiiEEENS1_10collective13CollectiveMmaINS1_35MainloopSm100TmaUmmaWarpSpecializedILi6ELi2ELi2ENS5_IJNS4_1CILi1EEESB_SB_EEEEENS5_IJNSA_ILi128EEENSA_ILi256EEENSA_ILi32EEEEEENS_6half_tENS5_IJlSB_lEEESI_SJ_NS4_8TiledMMAINS4_8MMA_AtomIJNS4_20SM100_MMA_F16BF16_SSISI_SI_fLi128ELi256ELNS4_4UMMA5MajorE0ELSO_0ELNSN_7ScaleInE0ELSP_0EEEEEENS4_6LayoutISC_NS5_IJNSA_ILi0EEEST_ST_EEEEENS5_IJNS4_10UnderscoreESW_SW_EEEEENS4_13SM90_TMA_LOADENS4_14ComposedLayoutINS4_7SwizzleILi2ELi4ELi3EEENS4_18smem_ptr_flag_bitsILi16EEENSS_INS5_IJNSA_ILi8EEESG_EEENS5_IJSG_SB_EEEEEEEvNS4_8identityESZ_S19_vS1A_EENS_8epilogue10collective18CollectiveEpilogueINS1C_23Sm100TmaWarpSpecializedILi4ELi2ELi64ELb1ELb0EEEJSH_NS5_IJNSS_ISE_SB_EENSS_INSA_ILi64EEESB_EEEEESI_SJ_SI_SJ_NS1C_6fusion15FusionCallbacksIS1G_NS1L_17LinearCombinationISI_fSI_fLNS_15FloatRoundStyleE2EEESH_S1K_JEEENS4_5SM1004TMEM4LOAD26SM100_TMEM_LOAD_32dp32b64xESZ_NS10_INS11_ILi3ELi4ELi3EEES14_NSS_INS5_IJS15_S1I_EEENS5_IJS1I_SB_EEEEEEENS4_39AutoVectorizingCopyWithAssumedAlignmentILi128EEENS4_14SM90_TMA_STOREES1Z_S21_S21_EEEvvEEEEvNT_6ParamsE --------------------------
	.section	.text._ZN7cutlass13device_kernelINS_4gemm6kernel13GemmUniversalIN4cute5tupleIJiiiiEEENS1_10collective13CollectiveMmaINS1_35MainloopSm100TmaUmmaWarpSpecializedILi6ELi2ELi2ENS5_IJNS4_1CILi1EEESB_SB_EEEEENS5_IJNSA_ILi128EEENSA_ILi256EEENSA_ILi32EEEEEENS_6half_tENS5_IJlSB_lEEESI_SJ_NS4_8TiledMMAINS4_8MMA_AtomIJNS4_20SM100_MMA_F16BF16_SSISI_SI_fLi128ELi256ELNS4_4UMMA5MajorE0ELSO_0ELNSN_7ScaleInE0ELSP_0EEEEEENS4_6LayoutISC_NS5_IJNSA_ILi0EEEST_ST_EEEEENS5_IJNS4_10UnderscoreESW_SW_EEEEENS4_13SM90_TMA_LOADENS4_14ComposedLayoutINS4_7SwizzleILi2ELi4ELi3EEENS4_18smem_ptr_flag_bitsILi16EEENSS_INS5_IJNSA_ILi8EEESG_EEENS5_IJSG_SB_EEEEEEEvNS4_8identityESZ_S19_vS1A_EENS_8epilogue10collective18CollectiveEpilogueINS1C_23Sm100TmaWarpSpecializedILi4ELi2ELi64ELb1ELb0EEEJSH_NS5_IJNSS_ISE_SB_EENSS_INSA_ILi64EEESB_EEEEESI_SJ_SI_SJ_NS1C_6fusion15FusionCallbacksIS1G_NS1L_17LinearCombinationISI_fSI_fLNS_15FloatRoundStyleE2EEESH_S1K_JEEENS4_5SM1004TMEM4LOAD26SM100_TMEM_LOAD_32dp32b64xESZ_NS10_INS11_ILi3ELi4ELi3EEES14_NSS_INS5_IJS15_S1I_EEENS5_IJS1I_SB_EEEEEEENS4_39AutoVectorizingCopyWithAssumedAlignmentILi128EEENS4_14SM90_TMA_STOREES1Z_S21_S21_EEEvvEEEEvNT_6ParamsE,"ax",@progbits
	.align	128
.text._ZN7cutlass13device_kernelINS_4gemm6kernel13GemmUniversalIN4cute5tupleIJiiiiEEENS1_10collective13CollectiveMmaINS1_35MainloopSm100TmaUmmaWarpSpecializedILi6ELi2ELi2ENS5_IJNS4_1CILi1EEESB_SB_EEEEENS5_IJNSA_ILi128EEENSA_ILi256EEENSA_ILi32EEEEEENS_6half_tENS5_IJlSB_lEEESI_SJ_NS4_8TiledMMAINS4_8MMA_AtomIJNS4_20SM100_MMA_F16BF16_SSISI_SI_fLi128ELi256ELNS4_4UMMA5MajorE0ELSO_0ELNSN_7ScaleInE0ELSP_0EEEEEENS4_6LayoutISC_NS5_IJNSA_ILi0EEEST_ST_EEEEENS5_IJNS4_10UnderscoreESW_SW_EEEEENS4_13SM90_TMA_LOADENS4_14ComposedLayoutINS4_7SwizzleILi2ELi4ELi3EEENS4_18smem_ptr_flag_bitsILi16EEENSS_INS5_IJNSA_ILi8EEESG_EEENS5_IJSG_SB_EEEEEEEvNS4_8identityESZ_S19_vS1A_EENS_8epilogue10collective18CollectiveEpilogueINS1C_23Sm100TmaWarpSpecializedILi4ELi2ELi64ELb1ELb0EEEJSH_NS5_IJNSS_ISE_SB_EENSS_INSA_ILi64EEESB_EEEEESI_SJ_SI_SJ_NS1C_6fusion15FusionCallbacksIS1G_NS1L_17LinearCombinationISI_fSI_fLNS_15FloatRoundStyleE2EEESH_S1K_JEEENS4_5SM1004TMEM4LOAD26SM100_TMEM_LOAD_32dp32b64xESZ_NS10_INS11_ILi3ELi4ELi3EEES14_NSS_INS5_IJS15_S1I_EEENS5_IJS1I_SB_EEEEEEENS4_39AutoVectorizingCopyWithAssumedAlignmentILi128EEENS4_14SM90_TMA_STOREES1Z_S21_S21_EEEvvEEEEvNT_6ParamsE:
        .type           _ZN7cutlass13device_kernelINS_4gemm6kernel13GemmUniversalIN4cute5tupleIJiiiiEEENS1_10collective13CollectiveMmaINS1_35MainloopSm100TmaUmmaWarpSpecializedILi6ELi2ELi2ENS5_IJNS4_1CILi1EEESB_SB_EEEEENS5_IJNSA_ILi128EEENSA_ILi256EEENSA_ILi32EEEEEENS_6half_tENS5_IJlSB_lEEESI_SJ_NS4_8TiledMMAINS4_8MMA_AtomIJNS4_20SM100_MMA_F16BF16_SSISI_SI_fLi128ELi256ELNS4_4UMMA5MajorE0ELSO_0ELNSN_7ScaleInE0ELSP_0EEEEEENS4_6LayoutISC_NS5_IJNSA_ILi0EEEST_ST_EEEEENS5_IJNS4_10UnderscoreESW_SW_EEEEENS4_13SM90_TMA_LOADENS4_14ComposedLayoutINS4_7SwizzleILi2ELi4ELi3EEENS4_18smem_ptr_flag_bitsILi16EEENSS_INS5_IJNSA_ILi8EEESG_EEENS5_IJSG_SB_EEEEEEEvNS4_8identityESZ_S19_vS1A_EENS_8epilogue10collective18CollectiveEpilogueINS1C_23Sm100TmaWarpSpecializedILi4ELi2ELi64ELb1ELb0EEEJSH_NS5_IJNSS_ISE_SB_EENSS_INSA_ILi64EEESB_EEEEESI_SJ_SI_SJ_NS1C_6fusion15FusionCallbacksIS1G_NS1L_17LinearCombinationISI_fSI_fLNS_15FloatRoundStyleE2EEESH_S1K_JEEENS4_5SM1004TMEM4LOAD26SM100_TMEM_LOAD_32dp32b64xESZ_NS10_INS11_ILi3ELi4ELi3EEES14_NSS_INS5_IJS15_S1I_EEENS5_IJS1I_SB_EEEEEEENS4_39AutoVectorizingCopyWithAssumedAlignmentILi128EEENS4_14SM90_TMA_STOREES1Z_S21_S21_EEEvvEEEEvNT_6ParamsE,@function
        .size           _ZN7cutlass13device_kernelINS_4gemm6kernel13GemmUniversalIN4cute5tupleIJiiiiEEENS1_10collective13CollectiveMmaINS1_35MainloopSm100TmaUmmaWarpSpecializedILi6ELi2ELi2ENS5_IJNS4_1CILi1EEESB_SB_EEEEENS5_IJNSA_ILi128EEENSA_ILi256EEENSA_ILi32EEEEEENS_6half_tENS5_IJlSB_lEEESI_SJ_NS4_8TiledMMAINS4_8MMA_AtomIJNS4_20SM100_MMA_F16BF16_SSISI_SI_fLi128ELi256ELNS4_4UMMA5MajorE0ELSO_0ELNSN_7ScaleInE0ELSP_0EEEEEENS4_6LayoutISC_NS5_IJNSA_ILi0EEEST_ST_EEEEENS5_IJNS4_10UnderscoreESW_SW_EEEEENS4_13SM90_TMA_LOADENS4_14ComposedLayoutINS4_7SwizzleILi2ELi4ELi3EEENS4_18smem_ptr_flag_bitsILi16EEENSS_INS5_IJNSA_ILi8EEESG_EEENS5_IJSG_SB_EEEEEEEvNS4_8identityESZ_S19_vS1A_EENS_8epilogue10collective18CollectiveEpilogueINS1C_23Sm100TmaWarpSpecializedILi4ELi2ELi64ELb1ELb0EEEJSH_NS5_IJNSS_ISE_SB_EENSS_INSA_ILi64EEESB_EEEEESI_SJ_SI_SJ_NS1C_6fusion15FusionCallbacksIS1G_NS1L_17LinearCombinationISI_fSI_fLNS_15FloatRoundStyleE2EEESH_S1K_JEEENS4_5SM1004TMEM4LOAD26SM100_TMEM_LOAD_32dp32b64xESZ_NS10_INS11_ILi3ELi4ELi3EEES14_NSS_INS5_IJS15_S1I_EEENS5_IJS1I_SB_EEEEEEENS4_39AutoVectorizingCopyWithAssumedAlignmentILi128EEENS4_14SM90_TMA_STOREES1Z_S21_S21_EEEvvEEEEvNT_6ParamsE,(.L_x_176 - _ZN7cutlass13device_kernelINS_4gemm6kernel13GemmUniversalIN4cute5tupleIJiiiiEEENS1_10collective13CollectiveMmaINS1_35MainloopSm100TmaUmmaWarpSpecializedILi6ELi2ELi2ENS5_IJNS4_1CILi1EEESB_SB_EEEEENS5_IJNSA_ILi128EEENSA_ILi256EEENSA_ILi32EEEEEENS_6half_tENS5_IJlSB_lEEESI_SJ_NS4_8TiledMMAINS4_8MMA_AtomIJNS4_20SM100_MMA_F16BF16_SSISI_SI_fLi128ELi256ELNS4_4UMMA5MajorE0ELSO_0ELNSN_7ScaleInE0ELSP_0EEEEEENS4_6LayoutISC_NS5_IJNSA_ILi0EEEST_ST_EEEEENS5_IJNS4_10UnderscoreESW_SW_EEEEENS4_13SM90_TMA_LOADENS4_14ComposedLayoutINS4_7SwizzleILi2ELi4ELi3EEENS4_18smem_ptr_flag_bitsILi16EEENSS_INS5_IJNSA_ILi8EEESG_EEENS5_IJSG_SB_EEEEEEEvNS4_8identityESZ_S19_vS1A_EENS_8epilogue10collective18CollectiveEpilogueINS1C_23Sm100TmaWarpSpecializedILi4ELi2ELi64ELb1ELb0EEEJSH_NS5_IJNSS_ISE_SB_EENSS_INSA_ILi64EEESB_EEEEESI_SJ_SI_SJ_NS1C_6fusion15FusionCallbacksIS1G_NS1L_17LinearCombinationISI_fSI_fLNS_15FloatRoundStyleE2EEESH_S1K_JEEENS4_5SM1004TMEM4LOAD26SM100_TMEM_LOAD_32dp32b64xESZ_NS10_INS11_ILi3ELi4ELi3EEES14_NSS_INS5_IJS15_S1I_EEENS5_IJS1I_SB_EEEEEEENS4_39AutoVectorizingCopyWithAssumedAlignmentILi128EEENS4_14SM90_TMA_STOREES1Z_S21_S21_EEEvvEEEEvNT_6ParamsE)
        .other          _ZN7cutlass13device_kernelINS_4gemm6kernel13GemmUniversalIN4cute5tupleIJiiiiEEENS1_10collective13CollectiveMmaINS1_35MainloopSm100TmaUmmaWarpSpecializedILi6ELi2ELi2ENS5_IJNS4_1CILi1EEESB_SB_EEEEENS5_IJNSA_ILi128EEENSA_ILi256EEENSA_ILi32EEEEEENS_6half_tENS5_IJlSB_lEEESI_SJ_NS4_8TiledMMAINS4_8MMA_AtomIJNS4_20SM100_MMA_F16BF16_SSISI_SI_fLi128ELi256ELNS4_4UMMA5MajorE0ELSO_0ELNSN_7ScaleInE0ELSP_0EEEEEENS4_6LayoutISC_NS5_IJNSA_ILi0EEEST_ST_EEEEENS5_IJNS4_10UnderscoreESW_SW_EEEEENS4_13SM90_TMA_LOADENS4_14ComposedLayoutINS4_7SwizzleILi2ELi4ELi3EEENS4_18smem_ptr_flag_bitsILi16EEENSS_INS5_IJNSA_ILi8EEESG_EEENS5_IJSG_SB_EEEEEEEvNS4_8identityESZ_S19_vS1A_EENS_8epilogue10collective18CollectiveEpilogueINS1C_23Sm100TmaWarpSpecializedILi4ELi2ELi64ELb1ELb0EEEJSH_NS5_IJNSS_ISE_SB_EENSS_INSA_ILi64EEESB_EEEEESI_SJ_SI_SJ_NS1C_6fusion15FusionCallbacksIS1G_NS1L_17LinearCombinationISI_fSI_fLNS_15FloatRoundStyleE2EEESH_S1K_JEEENS4_5SM1004TMEM4LOAD26SM100_TMEM_LOAD_32dp32b64xESZ_NS10_INS11_ILi3ELi4ELi3EEES14_NSS_INS5_IJS15_S1I_EEENS5_IJS1I_SB_EEEEEEENS4_39AutoVectorizingCopyWithAssumedAlignmentILi128EEENS4_14SM90_TMA_STOREES1Z_S21_S21_EEEvvEEEEvNT_6ParamsE,@"STO_CUDA_ENTRY STV_DEFAULT"
_ZN7cutlass13device_kernelINS_4gemm6kernel13GemmUniversalIN4cute5tupleIJiiiiEEENS1_10collective13CollectiveMmaINS1_35MainloopSm100TmaUmmaWarpSpecializedILi6ELi2ELi2ENS5_IJNS4_1CILi1EEESB_SB_EEEEENS5_IJNSA_ILi128EEENSA_ILi256EEENSA_ILi32EEEEEENS_6half_tENS5_IJlSB_lEEESI_SJ_NS4_8TiledMMAINS4_8MMA_AtomIJNS4_20SM100_MMA_F16BF16_SSISI_SI_fLi128ELi256ELNS4_4UMMA5MajorE0ELSO_0ELNSN_7ScaleInE0ELSP_0EEEEEENS4_6LayoutISC_NS5_IJNSA_ILi0EEEST_ST_EEEEENS5_IJNS4_10UnderscoreESW_SW_EEEEENS4_13SM90_TMA_LOADENS4_14ComposedLayoutINS4_7SwizzleILi2ELi4ELi3EEENS4_18smem_ptr_flag_bitsILi16EEENSS_INS5_IJNSA_ILi8EEESG_EEENS5_IJSG_SB_EEEEEEEvNS4_8identityESZ_S19_vS1A_EENS_8epilogue10collective18CollectiveEpilogueINS1C_23Sm100TmaWarpSpecializedILi4ELi2ELi64ELb1ELb0EEEJSH_NS5_IJNSS_ISE_SB_EENSS_INSA_ILi64EEESB_EEEEESI_SJ_SI_SJ_NS1C_6fusion15FusionCallbacksIS1G_NS1L_17LinearCombinationISI_fSI_fLNS_15FloatRoundStyleE2EEESH_S1K_JEEENS4_5SM1004TMEM4LOAD26SM100_TMEM_LOAD_32dp32b64xESZ_NS10_INS11_ILi3ELi4ELi3EEES14_NSS_INS5_IJS15_S1I_EEENS5_IJS1I_SB_EEEEEEENS4_39AutoVectorizingCopyWithAssumedAlignmentILi128EEENS4_14SM90_TMA_STOREES1Z_S21_S21_EEEvvEEEEvNT_6ParamsE:
[----:B------:R-:W1:Y:S01]  /*0000*/  LDC R1, c[0x0][0x37c] ;  /* 0x0000df00ff017b82 */ /* 0x000e620000000800 */
[----:B------:R-:W2:Y:S01]  /*0010*/  S2R R170, SR_TID.X ;  /* 0x0000000000aa7919 */ /* 0x000ea20000002100 */
[----:B------:R-:W3:Y:S01]  /*0020*/  LDCU.64 UR4, c[0x0][0x890] ;  /* 0x00011200ff0477ac */ /* 0x000ee20008000a00 */
[----:B------:R-:W-:Y:S02]  /*0030*/  PRMT R155, RZ, 0x7610, R155 ;  /* 0x00007610ff9b7816 */ /* 0x000fe4000000009b */
[----:B------:R-:W-:Y:S01]  /*0040*/  ELECT P5, URZ, PT ;  /* 0x0000000000ff782f */ /* 0x000fe200038a0000 */
[----:B------:R-:W4:Y:S01]  /*0050*/  LDCU.64 UR46, c[0x0][0x358] ;  /* 0x00006b00ff2e77ac */ /* 0x000f220008000a00 */
[----:B---3--:R-:W-:-:S04]  /*0060*/  UISETP.NE.U32.AND UP0, UPT, UR4, URZ, UPT ;  /* 0x000000ff0400728c */ /* 0x008fc8000bf05070 */
[----:B------:R-:W-:Y:S01]  /*0070*/  UISETP.NE.AND.EX UP0, UPT, UR5, URZ, UPT, UP0 ;  /* 0x000000ff0500728c */ /* 0x000fe2000bf05300 */
[----:B--2---:R-:W-:-:S05]  /*0080*/  SHF.R.U32.HI R162, RZ, 0x5, R170 ;  /* 0x00000005ffa27819 */ /* 0x004fca00000116aa */
[----:B------:R-:W2:Y:S02]  /*0090*/  SHFL.IDX PT, R0, R162, RZ, 0x1f ;  /* 0x00001fffa2007589 */ /* 0x000ea400000e0000 */
[----:B--2---:R-:W-:Y:S01]  /*00a0*/  R2UR UR8, R0 ;  /* 0x00000000000872ca */ /* 0x004fe200000e0000 */
[----:B-1--4-:R-:W-:-:S14]  /*00b0*/  BRA.U UP0, `(.L_x_0) ;  /* 0x00000001002c7547 */ /* 0x012fdc000b800000 */
[----:B------:R-:W1:Y:S02]  /*00c0*/  LDCU.64 UR6, c[0x0][0x888] ;  /* 0x00011100ff0677ac */ /* 0x000e640008000a00 */
[----:B-1----:R-:W-:-:S04]  /*00d0*/  UISETP.NE.U32.AND UP0, UPT, UR6, URZ, UPT ;  /* 0x000000ff0600728c */ /* 0x002fc8000bf05070 */
[----:B------:R-:W-:-:S09]  /*00e0*/  UISETP.NE.AND.EX UP0, UPT, UR7, URZ, UPT, UP0 ;  /* 0x000000ff0700728c */ /* 0x000fd2000bf05300 */
[----:B------:R-:W-:Y:S05]  /*00f0*/  BRA.U !UP0, `(.L_x_1) ;  /* 0x0000000108107547 */ /* 0x000fea000b800000 */
[----:B------:R-:W1:Y:S02]  /*0100*/  LDC.64 R2, c[0x0][0x888] ;  /* 0x00022200ff027b82 */ /* 0x000e640000000a00 */
[----:B-1----:R1:W5:Y:S01]  /*0110*/  LDG.E R81, desc[UR46][R2.64] ;  /* 0x0000002e02517981 */ /* 0x002362000c1e1900 */
[----:B------:R-:W-:Y:S01]  /*0120*/  HFMA2 R155, -RZ, RZ, 0, 5.9604644775390625e-08 ;  /* 0x00000001ff9b7431 */ /* 0x000fe200000001ff */
[----:B------:R-:W-:Y:S05]  /*0130*/  BRA `(.L_x_0) ;  /* 0x00000000000c7947 */ /* 0x000fea0003800000 */
.L_x_1:
[----:B------:R-:W1:Y:S01]  /*0140*/  LDCU UR6, c[0x0][0x880] ;  /* 0x00011000ff0677ac */ /* 0x000e620008000800 */
[----:B------:R-:W-:Y:S01]  /*0150*/  HFMA2 R155, -RZ, RZ, 0, 5.9604644775390625e-08 ;  /* 0x00000001ff9b7431 */ /* 0x000fe200000001ff */
[----:B-1----:R-:W-:-:S07]  /*0160*/  MOV R81, UR6 ;  /* 0x0000000600517c02 */ /* 0x002fce0008000f00 */
.L_x_0:
[----:B------:R-:W2:Y:S02]  /*0170*/  LDCU.64 UR6, c[0x0][0x8b0] ;  /* 0x00011600ff0677ac */ /* 0x000ea40008000a00 */
[----:B--2---:R-:W-:-:S04]  /*0180*/  UISETP.NE.U32.AND UP0, UPT, UR6, URZ, UPT ;  /* 0x000000ff0600728c */ /* 0x004fc8000bf05070 */
[----:B------:R-:W-:-:S09]  /*0190*/  UISETP.NE.AND.EX UP0, UPT, UR7, URZ, UPT, UP0 ;  /* 0x000000ff0700728c */ /* 0x000fd2000bf05300 */
[----:B------:R-:W-:Y:S05]  /*01a0*/  BRA.U UP0, `(.L_x_2) ;  /* 0x0000000100247547 */ /* 0x000fea000b800000 */
[----:B------:R-:W2:Y:S02]  /*01b0*/  LDCU.64 UR6, c[0x0][0x8a8] ;  /* 0x00011500ff0677ac */ /* 0x000ea40008000a00 */
[----:B--2---:R-:W-:-:S04]  /*01c0*/  UISETP.NE.U32.AND UP0, UPT, UR6, URZ, UPT ;  /* 0x000000ff0600728c */ /* 0x004fc8000bf05070 */
[----:B------:R-:W-:-:S09]  /*01d0*/  UISETP.NE.AND.EX UP0, UPT, UR7, URZ, UPT, UP0 ;  /* 0x000000ff0700728c */ /* 0x000fd2000bf05300 */
[----:B------:R-:W-:Y:S05]  /*01e0*/  BRA.U !UP0, `(.L_x_3) ;  /* 0x00000001080c7547 */ /* 0x000fea000b800000 */
[----:B------:R-:W2:Y:S02]  /*01f0*/  LDC.64 R78, c[0x0][0x8a8] ;  /* 0x00022a00ff4e7b82 */ /* 0x000ea40000000a00 */
[----:B--2---:R2:W5:Y:S01]  /*0200*/  LDG.E R78, desc[UR46][R78.64] ;  /* 0x0000002e4e4e7981 */ /* 0x004562000c1e1900 */
[----:B------:R-:W-:Y:S05]  /*0210*/  BRA `(.L_x_2) ;  /* 0x0000000000087947 */ /* 0x000fea0003800000 */
.L_x_3:
[----:B------:R-:W2:Y:S02]  /*0220*/  LDCU UR6, c[0x0][0x8a0] ;  /* 0x00011400ff0677ac */ /* 0x000ea40008000800 */
[----:B--2---:R-:W-:Y:S02]  /*0230*/  MOV R78, UR6 ;  /* 0x00000006004e7c02 */ /* 0x004fe40008000f00 */
.L_x_2:
[----:B------:R-:W-:Y:S01]  /*0240*/  IMAD.U32 R0, RZ, RZ, UR8 ;  /* 0x00000008ff007e24 */ /* 0x000fe2000f8e00ff */
[----:B------:R-:W-:Y:S04]  /*0250*/  BSSY.RECONVERGENT B0, `(.L_x_4) ;  /* 0x000000c000007945 */ /* 0x000fe80003800200 */
[C---:B------:R-:W-:Y:S02]  /*0260*/  ISETP.NE.OR P1, PT, R0.reuse, 0x1, !P5 ;  /* 0x000000010000780c */ /* 0x040fe40006f25670 */
[----:B------:R-:W-:-:S11]  /*0270*/  ISETP.NE.OR P0, PT, R0, 0x3, !P5 ;  /* 0x000000030000780c */ /* 0x000fd60006f05670 */
[----:B------:R-:W-:Y:S05]  /*0280*/  @P1 BRA `(.L_x_5) ;  /* 0x0000000000201947 */ /* 0x000fea0003800000 */
[----:B------:R-:W3:Y:S02]  /*0290*/  LDCU.64 UR6, c[0x0][0x348] ;  /* 0x00006900ff0677ac */ /* 0x000ee40008000a00 */
[----:B---3--:R-:W-:Y:S02]  /*02a0*/  UIADD3 UR10, UP1, UPT, UR6, 0x80, URZ ;  /* 0x00000080060a7890 */ /* 0x008fe4000ff3e0ff */
[----:B------:R-:W-:Y:S02]  /*02b0*/  UIADD3 UR6, UP0, UPT, UR6, 0x180, URZ ;  /* 0x0000018006067890 */ /* 0x000fe4000ff1e0ff */
[----:B------:R-:W-:Y:S02]  /*02c0*/  UIADD3.X UR11, UPT, UPT, URZ, UR7, URZ, UP1, !UPT ;  /* 0x00000007ff0b7290 */ /* 0x000fe40008ffe4ff */
[----:B------:R-:W-:-:S07]  /*02d0*/  UIADD3.X UR7, UPT, UPT, URZ, UR7, URZ, UP0, !UPT ;  /* 0x00000007ff077290 */ /* 0x000fce00087fe4ff */
[----:B------:R3:W-:Y:S02]  /*02e0*/  UTMACCTL.PF [UR10] ;  /* 0x000000000a0079b9 */ /* 0x0007e40008040000 */
[----:B------:R3:W-:Y:S02]  /*02f0*/  UTMACCTL.PF [UR6] ;  /* 0x00000000060079b9 */ /* 0x0007e40008040000 */
[----:B---3--:R-:W-:Y:S01]  /*0300*/  NOP ;  /* 0x0000000000007918 */ /* 0x008fe20000000000 */
.L_x_5:
[----:B------:R-:W-:Y:S05]  /*0310*/  BSYNC.RECONVERGENT B0 ;  /* 0x0000000000007941 */ /* 0x000fea0003800200 */
.L_x_4:
[----:B------:R-:W-:Y:S04]  /*0320*/  BSSY.RECONVERGENT B0, `(.L_x_6) ;  /* 0x000000a000007945 */ /* 0x000fe80003800200 */
        /* <DEDUP_REMOVED lines=9> */
.L_x_7:
[----:B------:R-:W-:Y:S05]  /*03c0*/  BSYNC.RECONVERGENT B0 ;  /* 0x0000000000007941 */ /* 0x000fea0003800200 */
.L_x_6:
[----:B------:R-:W3:Y:S01]  /*03d0*/  LDCU.64 UR6, c[0x0][0x888] ;  /* 0x00011100ff0677ac */ /* 0x000ee20008000a00 */
[----:B------:R-:W-:Y:S02]  /*03e0*/  UISETP.EQ.U32.AND UP1, UPT, UR4, URZ, UPT ;  /* 0x000000ff0400728c */ /* 0x000fe4000bf22070 */
[----:B------:R-:W-:Y:S02]  /*03f0*/  UPLOP3.LUT UP2, UPT, UPT, UPT, UPT, 0x80, 0x8 ;  /* 0x000000000008789c */ /* 0x000fe40003f4f070 */
[----:B---3--:R-:W-:-:S04]  /*0400*/  UISETP.NE.U32.AND UP0, UPT, UR6, URZ, UPT ;  /* 0x000000ff0600728c */ /* 0x008fc8000bf05070 */
[----:B------:R-:W-:-:S04]  /*0410*/  UISETP.NE.AND.EX UP0, UPT, UR7, URZ, UPT, UP0 ;  /* 0x000000ff0700728c */ /* 0x000fc8000bf05300 */
[----:B------:R-:W-:-:S04]  /*0420*/  UISETP.EQ.OR.EX UP3, UPT, UR5, URZ, !UP0, UP1 ;  /* 0x000000ff0500728c */ /* 0x000fc8000c762710 */
[----:B------:R-:W-:-:S05]  /*0430*/  UP2UR UR50, UPR, URZ, 0x8 ;  /* 0x00000008ff327883 */ /* 0x000fca0008000000 */
[----:B------:R-:W-:Y:S07]  /*0440*/  BRA.U !UP3, `(.L_x_8) ;  /* 0x000000010b207547 */ /* 0x000fee000b800000 */
[----:B------:R-:W-:Y:S01]  /*0450*/  UISETP.NE.U32.AND UP2, UPT, UR4, URZ, UPT ;  /* 0x000000ff0400728c */ /* 0x000fe2000bf45070 */
[----:B-----5:R-:W-:Y:S01]  /*0460*/  FSETP.NEU.AND P0, PT, R81, RZ, PT ;  /* 0x000000ff5100720b */ /* 0x020fe20003f0d000 */
[----:B------:R-:W-:Y:S02]  /*0470*/  USEL UR4, URZ, 0xffffffff, UP0 ;  /* 0xffffffffff047887 */ /* 0x000fe40008000000 */
[----:B------:R-:W-:-:S10]  /*0480*/  UISETP.NE.AND.EX UP2, UPT, UR5, URZ, UPT, UP2 ;  /* 0x000000ff0500728c */ /* 0x000fd4000bf45320 */
[----:B------:R-:W-:Y:S01]  /*0490*/  VOTEU.ANY UP1, P0 ;  /* 0x0000000000ff7886 */ /* 0x000fe20000020100 */
[----:B------:R-:W-:-:S04]  /*04a0*/  @!UP2 USEL UR4, URZ, 0xffffffff, UP1 ;  /* 0xffffffffff04a887 */ /* 0x000fc80008800000 */
[----:B------:R-:W-:-:S04]  /*04b0*/  ULOP3.LUT UR4, UR4, 0x1, URZ, 0xc0, !UPT ;  /* 0x0000000104047892 */ /* 0x000fc8000f8ec0ff */
[----:B------:R-:W-:-:S11]  /*04c0*/  UISETP.NE.U32.AND UP2, UPT, UR4, 0x1, UPT ;  /* 0x000000010400788c */ /* 0x000fd6000bf45070 */
.L_x_8:
[----:B-1----:R-:W1:Y:S01]  /*04d0*/  SHFL.IDX PT, R2, R162, RZ, 0x1f ;  /* 0x00001fffa2027589 */ /* 0x002e6200000e0000 */
[----:B------:R-:W-:-:S04]  /*04e0*/  UISETP.NE.AND UP1, UPT, UR8, 0x2, UPT ;  /* 0x000000020800788c */ /* 0x000fc8000bf25270 */
[----:B------:R-:W-:Y:S01]  /*04f0*/  USEL UR6, URZ, 0x1, UP1 ;  /* 0x00000001ff067887 */ /* 0x000fe20008800000 */
[----:B-1----:R-:W-:-:S13]  /*0500*/  ISETP.NE.AND P0, PT, R2, RZ, PT ;  /* 0x000000ff0200720c */ /* 0x002fda0003f05270 */
[----:B------:R-:W-:Y:S05]  /*0510*/  @P0 BRA `(.L_x_9) ;  /* 0x0000000000580947 */ /* 0x000fea0003800000 */
[----:B------:R-:W1:Y:S01]  /*0520*/  S2UR UR5, SR_CgaCtaId ;  /* 0x00000000000579c3 */ /* 0x000e620000008800 */
[----:B------:R-:W-:Y:S01]  /*0530*/  UMOV UR7, 0x400 ;  /* 0x0000040000077882 */ /* 0x000fe20000000000 */
[----:B------:R-:W-:Y:S01]  /*0540*/  UMOV UR4, 0x1 ;  /* 0x0000000100047882 */ /* 0x000fe20000000000 */
[----:B------:R-:W-:Y:S01]  /*0550*/  ELECT P0, URZ, PT ;  /* 0x0000000000ff782f */ /* 0x000fe20003800000 */
[----:B------:R-:W-:-:S04]  /*0560*/  UIADD3 UR10, UPT, UPT, -UR4, 0x100000, URZ ;  /* 0x00100000040a7890 */ /* 0x000fc8000fffe1ff */
[----:B------:R-:W-:Y:S02]  /*0570*/  USHF.L.U32 UR11, UR10, 0xb, URZ ;  /* 0x0000000b0a0b7899 */ /* 0x000fe400080006ff */
[----:B------:R-:W-:Y:S02]  /*0580*/  USHF.L.U32 UR10, UR10, 0x1, URZ ;  /* 0x000000010a0a7899 */ /* 0x000fe400080006ff */
[----:B-1----:R-:W-:Y:S01]  /*0590*/  ULEA UR5, UR5, UR7, 0x18 ;  /* 0x0000000705057291 */ /* 0x002fe2000f8ec0ff */
[----:B------:R-:W1:Y:S11]  /*05a0*/  FENCE.VIEW.ASYNC.S ;  /* 0x00000000000073c6 */ /* 0x000e760000000000 */
[----:B-1----:R1:W3:Y:S01]  /*05b0*/  SYNCS.EXCH.64 URZ, [UR5], UR10 ;  /* 0x0000000a05ff75b2 */ /* 0x0022e20008000100 */
[----:B------:R1:W4:Y:S01]  /*05c0*/  SYNCS.EXCH.64 URZ, [UR5+0x30], UR10 ;  /* 0x0000300a05ff75b2 */ /* 0x0003220008000100 */
[----:B------:R1:W1:Y:S01]  /*05d0*/  SYNCS.EXCH.64 URZ, [UR5+0x8], UR10 ;  /* 0x0000080a05ff75b2 */ /* 0x0002620008000100 */
        /* <DEDUP_REMOVED lines=9> */
[----:B------:R-:W-:Y:S01]  /*0670*/  NOP ;  /* 0x0000000000007918 */ /* 0x000fe20000000000 */
.L_x_9:
[----:B------:R-:W2:Y:S01]  /*0680*/  SHFL.IDX PT, R2, R162, RZ, 0x1f ;  /* 0x00001fffa2027589 */ /* 0x000ea200000e0000 */
[----:B------:R-:W-:Y:S01]  /*0690*/  NOP ;  /* 0x0000000000007918 */ /* 0x000fe20000000000 */
[----:B--2---:R-:W-:-:S13]  /*06a0*/  ISETP.NE.AND P0, PT, R2, 0x1, PT ;  /* 0x000000010200780c */ /* 0x004fda0003f05270 */
[----:B------:R-:W-:Y:S05]  /*06b0*/  @P0 BRA `(.L_x_10) ;  /* 0x0000000000580947 */ /* 0x000fea0003800000 */
[----:B------:R-:W2:Y:S01]  /*06c0*/  S2UR UR7, SR_CgaCtaId ;  /* 0x00000000000779c3 */ /* 0x000ea20000008800 */
[----:B------:R-:W-:Y:S01]  /*06d0*/  UMOV UR9, 0x400 ;  /* 0x0000040000097882 */ /* 0x000fe20000000000 */
[----:B-1----:R-:W-:Y:S01]  /*06e0*/  UMOV UR5, 0x20 ;  /* 0x0000002000057882 */ /* 0x002fe20000000000 */
[----:B------:R-:W-:Y:S01]  /*06f0*/  UMOV UR4, 0x80 ;  /* 0x0000008000047882 */ /* 0x000fe20000000000 */
[----:B------:R-:W-:-:S04]  /*0700*/  UIADD3 UR10, UPT, UPT, -UR5, 0x100000, URZ ;  /* 0x00100000050a7890 */ /* 0x000fc8000fffe1ff */
[----:B------:R-:W-:Y:S02]  /*0710*/  USHF.L.U32 UR11, UR10, 0xb, URZ ;  /* 0x0000000b0a0b7899 */ /* 0x000fe400080006ff */
[----:B------:R-:W-:Y:S02]  /*0720*/  USHF.L.U32 UR10, UR10, 0x1, URZ ;  /* 0x000000010a0a7899 */ /* 0x000fe400080006ff */
[----:B------:R-:W-:-:S04]  /*0730*/  UIADD3 UR4, UPT, UPT, -UR4, 0x100000, URZ ;  /* 0x0010000004047890 */ /* 0x000fc8000fffe1ff */
[----:B------:R-:W-:Y:S02]  /*0740*/  USHF.L.U32 UR5, UR4, 0xb, URZ ;  /* 0x0000000b04057899 */ /* 0x000fe400080006ff */
[----:B------:R-:W-:Y:S01]  /*0750*/  USHF.L.U32 UR4, UR4, 0x1, URZ ;  /* 0x0000000104047899 */ /* 0x000fe200080006ff */
[----:B------:R-:W-:Y:S01]  /*0760*/  ELECT P0, URZ, PT ;  /* 0x0000000000ff782f */ /* 0x000fe20003800000 */
[----:B--2---:R-:W-:Y:S01]  /*0770*/  ULEA UR7, UR7, UR9, 0x18 ;  /* 0x0000000907077291 */ /* 0x004fe2000f8ec0ff */
[----:B------:R-:W1:Y:S11]  /*0780*/  FENCE.VIEW.ASYNC.S ;  /* 0x00000000000073c6 */ /* 0x000e760000000000 */
[----:B-1----:R2:W1:Y:S01]  /*0790*/  SYNCS.EXCH.64 URZ, [UR7+0x60], UR10 ;  /* 0x0000600a07ff75b2 */ /* 0x0024620008000100 */
[----:B------:R2:W1:Y:S01]  /*07a0*/  SYNCS.EXCH.64 URZ, [UR7+0x80], UR4 ;  /* 0x0000800407ff75b2 */ /* 0x0004620008000100 */
[----:B------:R2:W1:Y:S01]  /*07b0*/  SYNCS.EXCH.64 URZ, [UR7+0x68], UR10 ;  /* 0x0000680a07ff75b2 */ /* 0x0004620008000100 */
[----:B------:R2:W1:Y:S01]  /*07c0*/  SYNCS.EXCH.64 URZ, [UR7+0x88], UR4 ;  /* 0x0000880407ff75b2 */ /* 0x0004620008000100 */
[----:B------:R2:W1:Y:S01]  /*07d0*/  SYNCS.EXCH.64 URZ, [UR7+0x70], UR10 ;  /* 0x0000700a07ff75b2 */ /* 0x0004620008000100 */
[----:B------:R2:W1:Y:S01]  /*07e0*/  SYNCS.EXCH.64 URZ, [UR7+0x90], UR4 ;  /* 0x0000900407ff75b2 */ /* 0x0004620008000100 */
[----:B------:R2:W1:Y:S01]  /*07f0*/  SYNCS.EXCH.64 URZ, [UR7+0x78], UR10 ;  /* 0x0000780a07ff75b2 */ /* 0x0004620008000100 */
[----:B------:R2:W1:Y:S02]  /*0800*/  SYNCS.EXCH.64 URZ, [UR7+0x98], UR4 ;  /* 0x0000980407ff75b2 */ /* 0x0004640008000100 */
[----:B--2---:R-:W-:Y:S01]  /*0810*/  NOP ;  /* 0x0000000000007918 */ /* 0x004fe20000000000 */
.L_x_10:
[----:B------:R-:W2:Y:S01]  /*0820*/  SHFL.IDX PT, R2, R162, RZ, 0x1f ;  /* 0x00001fffa2027589 */ /* 0x000ea200000e0000 */
[----:B------:R-:W-:Y:S01]  /*0830*/  NOP ;  /* 0x0000000000007918 */ /* 0x000fe20000000000 */
[----:B--2---:R-:W-:-:S13]  /*0840*/  ISETP.NE.AND P0, PT, R2, 0x3, PT ;  /* 0x000000030200780c */ /* 0x004fda0003f05270 */
[----:B------:R-:W-:Y:S05]  /*0850*/  @P0 BRA `(.L_x_11) ;  /* 0x0000000000300947 */ /* 0x000fea0003800000 */
[----:B-1----:R-:W1:Y:S01]  /*0860*/  S2UR UR5, SR_CgaCtaId ;  /* 0x00000000000579c3 */ /* 0x002e620000008800 */
        /* <DEDUP_REMOVED lines=8> */
[----:B-1----:R2:W1:Y:S01]  /*08f0*/  SYNCS.EXCH.64 URZ, [UR5+0xa0], UR10 ;  /* 0x0000a00a05ff75b2 */ /* 0x0024620008000100 */
[----:B------:R2:W1:Y:S02]  /*0900*/  SYNCS.EXCH.64 URZ, [UR5+0xa8], UR10 ;  /* 0x0000a80a05ff75b2 */ /* 0x0004640008000100 */
[----:B--2---:R-:W-:Y:S01]  /*0910*/  NOP ;  /* 0x0000000000007918 */ /* 0x004fe20000000000 */
.L_x_11:
[----:B------:R-:W2:Y:S01]  /*0920*/  SHFL.IDX PT, R2, R162, RZ, 0x1f ;  /* 0x00001fffa2027589 */ /* 0x000ea200000e0000 */
[----:B------:R-:W-:Y:S01]  /*0930*/  NOP ;  /* 0x0000000000007918 */ /* 0x000fe20000000000 */
[----:B--2---:R-:W-:-:S13]  /*0940*/  ISETP.NE.AND P0, PT, R2, 0x4, PT ;  /* 0x000000040200780c */ /* 0x004fda0003f05270 */
[----:B------:R-:W-:Y:S05]  /*0950*/  @P0 BRA `(.L_x_12) ;  /* 0x00000000004c0947 */ /* 0x000fea0003800000 */
[----:B-1----:R-:W1:Y:S01]  /*0960*/  S2UR UR5, SR_CgaCtaId ;  /* 0x00000000000579c3 */ /* 0x002e620000008800 */
[----:B------:R-:W-:Y:S01]  /*0970*/  UMOV UR9, 0x100 ;  /* 0x0000010000097882 */ /* 0x000fe20000000000 */
[----:B------:R-:W-:Y:S01]  /*0980*/  UMOV UR7, 0x400 ;  /* 0x0000040000077882 */ /* 0x000fe20000000000 */
[----:B------:R-:W-:Y:S01]  /*0990*/  USEL UR9, UR9, 0xe0, UP2 ;  /* 0x000000e009097887 */ /* 0x000fe20009000000 */
[----:B------:R-:W-:Y:S01]  /*09a0*/  UMOV UR4, 0x1 ;  /* 0x0000000100047882 */ /* 0x000fe20000000000 */
[----:B------:R-:W-:Y:S01]  /*09b0*/  ELECT P0, URZ, PT ;  /* 0x0000000000ff782f */ /* 0x000fe20003800000 */
[----:B------:R-:W-:-:S04]  /*09c0*/  UIADD3 UR10, UPT, UPT, -UR4, 0x100000, URZ ;  /* 0x00100000040a7890 */ /* 0x000fc8000fffe1ff */
[----:B------:R-:W-:Y:S02]  /*09d0*/  USHF.L.U32 UR11, UR10, 0xb, URZ ;  /* 0x0000000b0a0b7899 */ /* 0x000fe400080006ff */
[----:B------:R-:W-:Y:S02]  /*09e0*/  USHF.L.U32 UR10, UR10, 0x1, URZ ;  /* 0x000000010a0a7899 */ /* 0x000fe400080006ff */
[----:B------:R-:W-:-:S04]  /*09f0*/  UIADD3 UR12, UPT, UPT, -UR9, 0x100000, URZ ;  /* 0x00100000090c7890 */ /* 0x000fc8000fffe1ff */
[----:B------:R-:W-:Y:S02]  /*0a00*/  USHF.L.U32 UR13, UR12, 0xb, URZ ;  /* 0x0000000b0c0d7899 */ /* 0x000fe400080006ff */
[----:B------:R-:W-:Y:S02]  /*0a10*/  USHF.L.U32 UR12, UR12, 0x1, URZ ;  /* 0x000000010c0c7899 */ /* 0x000fe400080006ff */
[----:B-1----:R-:W-:Y:S01]  /*0a20*/  ULEA UR5, UR5, UR7, 0x18 ;  /* 0x0000000705057291 */ /* 0x002fe2000f8ec0ff */
[----:B------:R-:W1:Y:S11]  /*0a30*/  FENCE.VIEW.ASYNC.S ;  /* 0x00000000000073c6 */ /* 0x000e760000000000 */
[----:B-1----:R2:W1:Y:S01]  /*0a40*/  SYNCS.EXCH.64 URZ, [UR5+0xb0], UR10 ;  /* 0x0000b00a05ff75b2 */ /* 0x0024620008000100 */
[----:B------:R2:W1:Y:S01]  /*0a50*/  SYNCS.EXCH.64 URZ, [UR5+0xc0], UR12 ;  /* 0x0000c00c05ff75b2 */ /* 0x0004620008000100 */
[----:B------:R2:W1:Y:S01]  /*0a60*/  SYNCS.EXCH.64 URZ, [UR5+0xb8], UR10 ;  /* 0x0000b80a05ff75b2 */ /* 0x0004620008000100 */
[----:B------:R2:W1:Y:S02]  /*0a70*/  SYNCS.EXCH.64 URZ, [UR5+0xc8], UR12 ;  /* 0x0000c80c05ff75b2 */ /* 0x0004640008000100 */
[----:B--2---:R-:W-:Y:S01]  /*0a80*/  NOP ;  /* 0x0000000000007918 */ /* 0x004fe20000000000 */
.L_x_12:
        /* <DEDUP_REMOVED lines=20> */
[----:B------:R2:W1:Y:S02]  /*0bd0*/  SYNCS.EXCH.64 URZ, [UR7+0xe8], UR4 ;  /* 0x0000e80407ff75b2 */ /* 0x0004640008000100 */
[----:B--2---:R-:W-:Y:S01]  /*0be0*/  NOP ;  /* 0x0000000000007918 */ /* 0x004fe20000000000 */
.L_x_13:
        /* <DEDUP_REMOVED lines=18> */
.L_x_14:
[----:B-1----:R-:W1:Y:S01]  /*0d10*/  S2UR UR5, SR_CTAID.X ;  /* 0x00000000000579c3 */ /* 0x002e620000002500 */
[----:B------:R-:W-:-:S05]  /*0d20*/  CS2R.32 R156, SR_CgaSize ;  /* 0x00000000009c7805 */ /* 0x000fca0000008a00 */
[----:B------:R-:W-:-:S05]  /*0d30*/  IMAD R156, R156, -0xa0, RZ ;  /* 0xffffff609c9c7824 */ /* 0x000fca00078e02ff */
[----:B------:R-:W-:-:S14]  /*0d40*/  R2UR UR9, R156 ;  /* 0x000000009c0972ca */ /* 0x000fdc00000e0000 */
[----:B------:R-:W2:Y:S01]  /*0d50*/  LDCU UR9, c[0x0][UR9+0x2b0] ;  /* 0x00005600090977ac */ /* 0x000ea20008000800 */
[----:B------:R-:W-:Y:S01]  /*0d60*/  NOP ;  /* 0x0000000000007918 */ /* 0x000fe20000000000 */
[----:B------:R-:W-:-:S05]  /*0d70*/  CS2R.32 R156, SR_CgaSize ;  /* 0x00000000009c7805 */ /* 0x000fca0000008a00 */
[----:B------:R-:W-:-:S05]  /*0d80*/  IMAD R156, R156, -0xa0, RZ ;  /* 0xffffff609c9c7824 */ /* 0x000fca00078e02ff */
[----:B------:R-:W-:-:S14]  /*0d90*/  R2UR UR7, R156 ;  /* 0x000000009c0772ca */ /* 0x000fdc00000e0000 */
[----:B------:R-:W3:Y:S01]  /*0da0*/  LDCU UR7, c[0x0][UR7+0x2b4] ;  /* 0x00005680070777ac */ /* 0x000ee20008000800 */
[----:B------:R-:W4:Y:S08]  /*0db0*/  S2UR UR4, SR_CTAID.Y ;  /* 0x00000000000479c3 */ /* 0x000f300000002600 */
[----:B------:R-:W3:Y:S01]  /*0dc0*/  LDC R9, c[0x0][0xb24] ;  /* 0x0002c900ff097b82 */ /* 0x000ee20000000800 */
[----:B-1----:R-:W-:-:S02]  /*0dd0*/  I2FP.F32.U32 R4, UR5 ;  /* 0x0000000500047c45 */ /* 0x002fc40008201000 */
[----:B------:R-:W-:-:S05]  /*0de0*/  CS2R.32 R5, SR_CgaSize ;  /* 0x0000000000057805 */ /* 0x000fca0000008a00 */
[----:B------:R-:W-:-:S06]  /*0df0*/  IMAD R5, R5, -0xa0, RZ ;  /* 0xffffff6005057824 */ /* 0x000fcc00078e02ff */
[----:B------:R-:W1:Y:S01]  /*0e00*/  LDC R5, c[0x0][R5+0x2a0] ;  /* 0x0000a80005057b82 */ /* 0x000e620000000800 */
[----:B------:R-:W-:Y:S01]  /*0e10*/  MOV R21, UR5 ;  /* 0x0000000500157c02 */ /* 0x000fe20008000f00 */
[----:B--2---:R-:W-:Y:S01]  /*0e20*/  FMUL R4, R4, UR9 ;  /* 0x0000000904047c20 */ /* 0x004fe20008400000 */
[----:B----4-:R-:W-:Y:S02]  /*0e30*/  I2FP.F32.U32 R2, UR4 ;  /* 0x0000000400027c45 */ /* 0x010fe40008201000 */
[----:B------:R-:W-:-:S05]  /*0e40*/  CS2R.32 R3, SR_CgaSize ;  /* 0x0000000000037805 */ /* 0x000fca0000008a00 */
[----:B------:R-:W-:-:S06]  /*0e50*/  IMAD R3, R3, -0xa0, RZ ;  /* 0xffffff6003037824 */ /* 0x000fcc00078e02ff */
[----:B------:R-:W2:Y:S01]  /*0e60*/  LDC R3, c[0x0][R3+0x2a4] ;  /* 0x0000a90003037b82 */ /* 0x000ea20000000800 */
[----:B------:R-:W4:Y:S01]  /*0e70*/  F2I.U32.TRUNC.NTZ R156, R4 ;  /* 0x00000004009c7305 */ /* 0x000f22000020f000 */
[----:B------:R-:W-:Y:S01]  /*0e80*/  MOV R20, UR4 ;  /* 0x0000000400147c02 */ /* 0x000fe20008000f00 */
[----:B---3--:R-:W-:-:S05]  /*0e90*/  FMUL R2, R2, UR7 ;  /* 0x0000000702027c20 */ /* 0x008fca0008400000 */
[----:B------:R-:W-:Y:S01]  /*0ea0*/  BAR.SYNC.DEFER_BLOCKING 0x0 ;  /* 0x0000000000007b1d */ /* 0x000fe20000010000 */
[----:B------:R-:W-:-:S05]  /*0eb0*/  ISETP.GE.AND P0, PT, R9, 0x1, PT ;  /* 0x000000010900780c */ /* 0x000fca0003f06270 */
[----:B------:R-:W3:Y:S02]  /*0ec0*/  F2I.U32.TRUNC.NTZ R154, R2 ;  /* 0x00000002009a7305 */ /* 0x000ee4000020f000 */
[----:B------:R-:W2:Y:S01]  /*0ed0*/  S2UR UR36, SR_CTAID.Z ;  /* 0x00000000002479c3 */ /* 0x000ea20000002700 */
[----:B----4-:R-:W-:-:S05]  /*0ee0*/  IADD3 R156, PT, PT, -R156, RZ, RZ ;  /* 0x000000ff9c9c7210 */ /* 0x010fca0007ffe1ff */
[----:B-1----:R-:W-:Y:S01]  /*0ef0*/  IMAD R156, R5, R156, UR5 ;  /* 0x00000005059c7e24 */ /* 0x002fe2000f8e029c */
[----:B---3--:R-:W-:-:S05]  /*0f00*/  IADD3 R154, PT, PT, -R154, RZ, RZ ;  /* 0x000000ff9a9a7210 */ /* 0x008fca0007ffe1ff */
[----:B--2---:R-:W-:Y:S01]  /*0f10*/  IMAD R154, R3, R154, UR4 ;  /* 0x00000004039a7e24 */ /* 0x004fe2000f8e029a */
[----:B------:R-:W-:Y:S06]  /*0f20*/  @!P0 BRA `(.L_x_15) ;  /* 0x0000000000b88947 */ /* 0x000fec0003800000 */
[----:B------:R-:W1:Y:S01]  /*0f30*/  LDC.64 R4, c[0x0][0xb18] ;  /* 0x0002c600ff047b82 */ /* 0x000e620000000a00 */
[----:B------:R-:W-:-:S07]  /*0f40*/  ISETP.NE.AND P0, PT, R9, 0x1, PT ;  /* 0x000000010900780c */ /* 0x000fce0003f05270 */
[----:B------:R-:W2:Y:S08]  /*0f50*/  LDC R10, c[0x0][0xb0c] ;  /* 0x0002c300ff0a7b82 */ /* 0x000eb00000000800 */
[----:B------:R-:W3:Y:S08]  /*0f60*/  LDC R11, c[0x0][0x370] ;  /* 0x0000dc00ff0b7b82 */ /* 0x000ef00000000800 */
[----:B------:R-:W4:Y:S01]  /*0f70*/  LDC R12, c[0x0][0x374] ;  /* 0x0000dd00ff0c7b82 */ /* 0x000f220000000800 */
[----:B-1----:R-:W-:-:S07]  /*0f80*/  ISETP.NE.AND P1, PT, R4, 0x1, PT ;  /* 0x000000010400780c */ /* 0x002fce0003f25270 */
[----:B------:R-:W3:Y:S01]  /*0f90*/  LDC.64 R6, c[0x0][0xb10] ;  /* 0x0002c400ff067b82 */ /* 0x000ee20000000a00 */
[----:B--2---:R-:W-:-:S07]  /*0fa0*/  ISETP.NE.AND P2, PT, R10, 0x1, PT ;  /* 0x000000010a00780c */ /* 0x004fce0003f45270 */
[----:B------:R-:W1:Y:S08]  /*0fb0*/  LDC R8, c[0x0][0xb20] ;  /* 0x0002c800ff087b82 */ /* 0x000e700000000800 */
[----:B------:R-:W2:Y:S01]  /*0fc0*/  LDC.64 R2, c[0x0][0xb28] ;  /* 0x0002ca00ff027b82 */ /* 0x000ea20000000a00 */
[----:B----4-:R-:W-:-:S04]  /*0fd0*/  IMAD.HI.U32 R13, R12, R5, RZ ;  /* 0x000000050c0d7227 */ /* 0x010fc800078e00ff */
[----:B------:R-:W-:-:S04]  /*0fe0*/  IMAD.HI.U32 R5, R20, R5, RZ ;  /* 0x0000000514057227 */ /* 0x000fc800078e00ff */
[----:B---3--:R-:W-:-:S04]  /*0ff0*/  IMAD.HI.U32 R14, R11, R6, RZ ;  /* 0x000000060b0e7227 */ /* 0x008fc800078e00ff */
[C---:B------:R-:W-:Y:S01]  /*1000*/  IMAD.HI.U32 R16, R21.reuse, R6, RZ ;  /* 0x0000000615107227 */ /* 0x040fe200078e00ff */
[-C--:B------:R-:W-:Y:S02]  /*1010*/  @P2 SHF.R.U32.HI R11, RZ, R7.reuse, R14 ;  /* 0x00000007ff0b2219 */ /* 0x080fe4000001160e */
[-C--:B-1----:R-:W-:Y:S02]  /*1020*/  @P1 SHF.R.U32.HI R12, RZ, R8.reuse, R13 ;  /* 0x00000008ff0c1219 */ /* 0x082fe4000001160d */
[----:B------:R-:W-:Y:S02]  /*1030*/  SHF.R.U32.HI R5, RZ, R8, R5 ;  /* 0x00000008ff057219 */ /* 0x000fe40000011605 */
[----:B------:R-:W-:Y:S02]  /*1040*/  SHF.R.U32.HI R16, RZ, R7, R16 ;  /* 0x00000007ff107219 */ /* 0x000fe40000011610 */
[----:B------:R-:W-:Y:S01]  /*1050*/  SEL R5, R20, R5, !P1 ;  /* 0x0000000514057207 */ /* 0x000fe20004800000 */
[----:B--2---:R-:W-:Y:S01]  /*1060*/  IMAD.HI.U32 R14, R12, R2, RZ ;  /* 0x000000020c0e7227 */ /* 0x004fe200078e00ff */
[----:B------:R-:W-:-:S02]  /*1070*/  SEL R7, R21, R16, !P2 ;  /* 0x0000001015077207 */ /* 0x000fc40005000000 */
[----:B------:R-:W-:Y:S01]  /*1080*/  IADD3 R13, PT, PT, -R5, RZ, RZ ;  /* 0x000000ff050d7210 */ /* 0x000fe20007ffe1ff */
[----:B------:R-:W-:Y:S01]  /*1090*/  IMAD.HI.U32 R6, R11, R2, RZ ;  /* 0x000000020b067227 */ /* 0x000fe200078e00ff */
[----:B------:R-:W-:-:S03]  /*10a0*/  @P0 SHF.R.U32.HI R12, RZ, R3, R14 ;  /* 0x00000003ff0c0219 */ /* 0x000fc6000001160e */
[----:B------:R-:W-:Y:S01]  /*10b0*/  IMAD R13, R4, R13, R20 ;  /* 0x0000000d040d7224 */ /* 0x000fe200078e0214 */
[----:B------:R-:W-:Y:S01]  /*10c0*/  @P0 SHF.R.U32.HI R11, RZ, R3, R6 ;  /* 0x00000003ff0b0219 */ /* 0x000fe20000011606 */
[----:B------:R-:W-:-:S04]  /*10d0*/  IMAD R12, R12, R9, RZ ;  /* 0x000000090c0c7224 */ /* 0x000fc800078e02ff */
[----:B------:R-:W-:Y:S01]  /*10e0*/  IMAD R6, R11, R9, RZ ;  /* 0x000000090b067224 */ /* 0x000fe200078e02ff */
[----:B------:R-:W-:-:S04]  /*10f0*/  ISETP.GE.AND P1, PT, R5, R12, PT ;  /* 0x0000000c0500720c */ /* 0x000fc80003f26270 */
[----:B------:R-:W-:Y:S01]  /*1100*/  ISETP.GE.OR P1, PT, R7, R6, P1 ;  /* 0x000000060700720c */ /* 0x000fe20000f26670 */
[----:B------:R-:W-:-:S05]  /*1110*/  IMAD.HI.U32 R6, R5, R2, RZ ;  /* 0x0000000205067227 */ /* 0x000fca00078e00ff */
[----:B------:R-:W-:-:S04]  /*1120*/  SHF.R.U32.HI R6, RZ, R3, R6 ;  /* 0x00000003ff067219 */ /* 0x000fc80000011606 */
[----:B------:R-:W-:-:S03]  /*1130*/  SEL R6, R5, R6, !P0 ;  /* 0x0000000605067207 */ /* 0x000fc60004000000 */
[----:B------:R-:W-:Y:S01]  /*1140*/  @!P1 IMAD.HI.U32 R8, R7, R2, RZ ;  /* 0x0000000207089227 */ /* 0x000fe200078e00ff */
[----:B------:R-:W-:-:S04]  /*1150*/  IADD3 R2, PT, PT, -R6, RZ, RZ ;  /* 0x000000ff06027210 */ /* 0x000fc80007ffe1ff */
[----:B------:R-:W-:Y:S01]  /*1160*/  @!P1 SHF.R.U32.HI R8, RZ, R3, R8 ;  /* 0x00000003ff089219 */ /* 0x000fe20000011608 */
[----:B------:R-:W-:-:S03]  /*1170*/  IMAD R2, R9, R2, R5 ;  /* 0x0000000209027224 */ /* 0x000fc600078e0205 */
[----:B------:R-:W-:-:S05]  /*1180*/  @!P1 SEL R3, R7, R8, !P0 ;  /* 0x0000000807039207 */ /* 0x000fca0004000000 */
[--C-:B------:R-:W-:Y:S02]  /*1190*/  @!P1 IMAD.IADD R6, R6, 0x1, -R3.reuse ;  /* 0x0000000106069824 */ /* 0x100fe400078e0a03 */
[----:B------:R-:W-:Y:S01]  /*11a0*/  @!P1 IMAD R3, R2, R11, R3 ;  /* 0x0000000b02039224 */ /* 0x000fe200078e0203 */
[----:B------:R-:W-:Y:S01]  /*11b0*/  IADD3 R2, PT, PT, -R7, RZ, RZ ;  /* 0x000000ff07027210 */ /* 0x000fe20007ffe1ff */
[----:B------:R-:W-:Y:S02]  /*11c0*/  @!P1 IMAD R5, R6, R9, R7 ;  /* 0x0000000906059224 */ /* 0x000fe400078e0207 */
[----:B------:R-:W-:Y:S02]  /*11d0*/  @!P1 IMAD.MOV.U32 R7, RZ, RZ, R3 ;  /* 0x000000ffff079224 */ /* 0x000fe400078e0003 */
[----:B------:R-:W-:Y:S02]  /*11e0*/  IMAD R2, R10, R2, R21 ;  /* 0x000000020a027224 */ /* 0x000fe400078e0215 */
[----:B------:R-:W-:-:S02]  /*11f0*/  IMAD R20, R5, R4, R13 ;  /* 0x0000000405147224 */ /* 0x000fc400078e020d */
[----:B------:R-:W-:Y:S02]  /*1200*/  IMAD R21, R7, R10, R2 ;  /* 0x0000000a07157224 */ /* 0x000fe400078e0202 */
.L_x_15:
[----:B------:R-:W1:Y:S01]  /*1210*/  LDCU UR4, c[0x0][0xb30] ;  /* 0x00016600ff0477ac */ /* 0x000e620008000800 */
[----:B------:R-:W2:Y:S08]  /*1220*/  S2UR UR37, SR_CgaCtaId ;  /* 0x00000000002579c3 */ /* 0x000eb00000008800 */
[----:B------:R-:W3:Y:S01]  /*1230*/  LDC R72, c[0x0][0xb24] ;  /* 0x0002c900ff487b82 */ /* 0x000ee20000000800 */
[----:B-1----:R-:W-:-:S09]  /*1240*/  UISETP.NE.AND UP1, UPT, UR4, 0x1, UPT ;  /* 0x000000010400788c */ /* 0x002fd2000bf25270 */
[----:B--2---:R-:W-:Y:S05]  /*1250*/  BRA.U UP1, `(.L_x_16) ;  /* 0x0000000101407547 */ /* 0x004fea000b800000 */
[----:B------:R-:W1:Y:S08]  /*1260*/  LDC.64 R4, c[0x0][0xb10] ;  /* 0x0002c400ff047b82 */ /* 0x000e700000000a00 */
[----:B------:R-:W2:Y:S08]  /*1270*/  LDC.64 R2, c[0x0][0xb18] ;  /* 0x0002c600ff027b82 */ /* 0x000eb00000000a00 */
[----:B------:R-:W4:Y:S08]  /*1280*/  LDC R6, c[0x0][0xb20] ;  /* 0x0002c800ff067b82 */ /* 0x000f300000000800 */
[----:B------:R-:W3:Y:S01]  /*1290*/  LDC R8, c[0x0][0xb0c] ;  /* 0x0002c300ff087b82 */ /* 0x000ee20000000800 */
[----:B-1----:R-:W-:-:S05]  /*12a0*/  IMAD.HI.U32 R4, R21, R4, RZ ;  /* 0x0000000415047227 */ /* 0x002fca00078e00ff */
[----:B------:R-:W-:Y:S01]  /*12b0*/  SHF.R.U32.HI R4, RZ, R5, R4 ;  /* 0x00000005ff047219 */ /* 0x000fe20000011604 */
[----:B--2---:R-:W-:Y:S01]  /*12c0*/  IMAD.HI.U32 R3, R20, R3, RZ ;  /* 0x0000000314037227 */ /* 0x004fe200078e00ff */
[----:B------:R-:W-:-:S04]  /*12d0*/  ISETP.NE.AND P0, PT, R2, 0x1, PT ;  /* 0x000000010200780c */ /* 0x000fc80003f05270 */
[----:B----4-:R-:W-:-:S04]  /*12e0*/  SHF.R.U32.HI R3, RZ, R6, R3 ;  /* 0x00000006ff037219 */ /* 0x010fc80000011603 */
[----:B------:R-:W-:Y:S02]  /*12f0*/  SEL R3, R20, R3, !P0 ;  /* 0x0000000314037207 */ /* 0x000fe40004000000 */
[----:B---3--:R-:W-:-:S04]  /*1300*/  ISETP.NE.AND P1, PT, R8, 0x1, PT ;  /* 0x000000010800780c */ /* 0x008fc80003f25270 */
[----:B------:R-:W-:-:S05]  /*1310*/  SEL R4, R21, R4, !P1 ;  /* 0x0000000415047207 */ /* 0x000fca0004800000 */
[----:B------:R-:W-:Y:S02]  /*1320*/  IMAD.IADD R5, R3, 0x1, -R4 ;  /* 0x0000000103057824 */ /* 0x000fe400078e0a04 */
[----:B------:R-:W-:Y:S02]  /*1330*/  IMAD.IADD R3, R4, 0x1, -R3 ;  /* 0x0000000104037824 */ /* 0x000fe400078e0a03 */
[----:B------:R-:W-:Y:S02]  /*1340*/  IMAD R21, R5, R8, R21 ;  /* 0x0000000805157224 */ /* 0x000fe400078e0215 */
[----:B------:R-:W-:-:S07]  /*1350*/  IMAD R20, R3, R2, R20 ;  /* 0x0000000203147224 */ /* 0x000fce00078e0214 */
.L_x_16:
[----:B------:R-:W-:Y:S01]  /*1360*/  BAR.SYNC.DEFER_BLOCKING 0x0 ;  /* 0x0000000000007b1d */ /* 0x000fe20000010000 */
[----:B------:R-:W-:Y:S01]  /*1370*/  UISETP.NE.AND UP1, UPT, UR8, 0x2, UPT ;  /* 0x000000020800788c */ /* 0x000fe2000bf25270 */
[----:B------:R-:W-:Y:S02]  /*1380*/  ISETP.NE.OR P5, PT, R0, 0x2, !P5 ;  /* 0x000000020000780c */ /* 0x000fe40006fa5670 */
[----:B------:R-:W-:-:S06]  /*1390*/  LOP3.LUT R2, R170, 0x1f, RZ, 0xc0, !PT ;  /* 0x0000001faa027812 */ /* 0x000fcc00078ec0ff */
[----:B------:R-:W-:Y:S05]  /*13a0*/  BRA.U UP1, `(.L_x_17) ;  /* 0x0000001101a87547 */ /* 0x000fea000b800000 */
[----:B------:R-:W1:Y:S01]  /*13b0*/  LDCU UR13, c[0x0][0x38c] ;  /* 0x00007180ff0d77ac */ /* 0x000e620008000800 */
[----:B------:R-:W2:Y:S01]  /*13c0*/  LDC R9, c[0x0][0x370] ;  /* 0x0000dc00ff097b82 */ /* 0x000ea20000000800 */
[----:B------:R-:W-:Y:S01]  /*13d0*/  PLOP3.LUT P1, PT, PT, PT, UP2, 0x80, 0x8 ;  /* 0x000000000008781c */ /* 0x000fe20003f2f028 */
[----:B------:R-:W-:Y:S01]  /*13e0*/  HFMA2 R12, -RZ, RZ, 0, 0 ;  /* 0x00000000ff0c7431 */ /* 0x000fe200000001ff */
[----:B------:R-:W-:Y:S01]  /*13f0*/  ISETP.EQ.OR P4, PT, R2, RZ, P5 ;  /* 0x000000ff0200720c */ /* 0x000fe20002f82670 */
[----:B------:R-:W-:Y:S01]  /*1400*/  IMAD.MOV.U32 R15, RZ, RZ, 0x1 ;  /* 0x00000001ff0f7424 */ /* 0x000fe200078e00ff */
[----:B------:R-:W-:Y:S01]  /*1410*/  PLOP3.LUT P1, PT, P1, PT, PT, 0x8, 0x80 ;  /* 0x000000000080781c */ /* 0x000fe20000f2e170 */
[----:B------:R-:W-:Y:S01]  /*1420*/  IMAD.MOV.U32 R14, RZ, RZ, RZ ;  /* 0x000000ffff0e7224 */ /* 0x000fe200078e00ff */
[----:B------:R-:W-:Y:S01]  /*1430*/  MOV R8, 0x1 ;  /* 0x0000000100087802 */ /* 0x000fe20000000f00 */
[----:B------:R-:W4:Y:S01]  /*1440*/  LDC R0, c[0x0][0x374] ;  /* 0x0000dd00ff007b82 */ /* 0x000f220000000800 */
[----:B------:R-:W-:Y:S01]  /*1450*/  IMAD.MOV.U32 R10, RZ, RZ, RZ ;  /* 0x000000ffff0a7224 */ /* 0x000fe200078e00ff */
[----:B------:R-:W2:Y:S01]  /*1460*/  LDCU.64 UR22, c[0x0][0x348] ;  /* 0x00006900ff1677ac */ /* 0x000ea20008000a00 */
[----:B------:R-:W-:Y:S01]  /*1470*/  UMOV UR6, URZ ;  /* 0x000000ff00067c82 */ /* 0x000fe20008000000 */
[----:B-1----:R-:W-:-:S04]  /*1480*/  UIADD3 UR5, UPT, UPT, UR13, 0x1f, URZ ;  /* 0x0000001f0d057890 */ /* 0x002fc8000fffe0ff */
[----:B------:R-:W-:-:S04]  /*1490*/  USHF.R.S32.HI UR4, URZ, 0x1f, UR5 ;  /* 0x0000001fff047899 */ /* 0x000fc80008011405 */
[----:B------:R-:W-:-:S04]  /*14a0*/  ULEA.HI UR4, UR4, UR5, URZ, 0x5 ;  /* 0x0000000504047291 */ /* 0x000fc8000f8f28ff */
[----:B------:R-:W-:Y:S02]  /*14b0*/  USHF.R.S32.HI UR15, URZ, 0x5, UR4 ;  /* 0x00000005ff0f7899 */ /* 0x000fe40008011404 */
[----:B------:R-:W-:Y:S02]  /*14c0*/  UIADD3 UR4, UPT, UPT, UR13, -0x1, URZ ;  /* 0xffffffff0d047890 */ /* 0x000fe4000fffe0ff */
[----:B------:R-:W-:Y:S02]  /*14d0*/  UISETP.LT.U32.AND UP0, UPT, UR15, 0x6, UPT ;  /* 0x000000060f00788c */ /* 0x000fe4000bf01070 */
[----:B------:R-:W-:Y:S02]  /*14e0*/  UISETP.GE.U32.AND UP1, UPT, UR4, -0x3f, UPT ;  /* 0xffffffc10400788c */ /* 0x000fe4000bf26070 */
[----:B------:R-:W-:Y:S02]  /*14f0*/  USEL UR14, UR15, 0x6, UP0 ;  /* 0x000000060f0e7887 */ /* 0x000fe40008000000 */
[----:B------:R-:W-:-:S02]  /*1500*/  UIADD3 UR13, UPT, UPT, UR13, 0x3e, URZ ;  /* 0x0000003e0d0d7890 */ /* 0x000fc4000fffe0ff */
[----:B------:R-:W-:Y:S02]  /*1510*/  UIADD3 UR5, UPT, UPT, UR14, -0x1, URZ ;  /* 0xffffffff0e057890 */ /* 0x000fe4000fffe0ff */
[----:B------:R-:W-:-:S03]  /*1520*/  UIADD3 UR7, UPT, UPT, UR15, -UR14, URZ ;  /* 0x8000000e0f077290 */ /* 0x000fc6000fffe0ff */
[----:B------:R-:W-:-:S04]  /*1530*/  @UP1 UIADD3 UR5, UPT, UPT, UR14, URZ, URZ ;  /* 0x000000ff0e051290 */ /* 0x000fc8000fffe0ff */
[----:B--2---:R-:W-:-:S12]  /*1540*/  UIADD3 UR5, UPT, UPT, UR5, 0x1, URZ ;  /* 0x0000000105057890 */ /* 0x004fd8000fffe0ff */
.L_x_35:
[----:B------:R-:W-:Y:S01]  /*1550*/  UISETP.NE.AND UP0, UPT, UR37, URZ, UPT ;  /* 0x000000ff2500728c */ /* 0x000fe2000bf05270 */
[----:B------:R-:W1:Y:S08]  /*1560*/  S2UR UR37, SR_CgaCtaId ;  /* 0x00000000002579c3 */ /* 0x000e700000008800 */
[----:B------:R-:W-:Y:S05]  /*1570*/  BRA.U UP0, `(.L_x_18) ;  /* 0x0000000100347547 */ /* 0x000fea000b800000 */
[----:B------:R-:W2:Y:S01]  /*1580*/  S2R R2, SR_CgaCtaId ;  /* 0x0000000000027919 */ /* 0x000ea20000008800 */
[----:B------:R-:W-:-:S04]  /*1590*/  MOV R3, 0x400 ;  /* 0x0000040000037802 */ /* 0x000fc80000000f00 */
[----:B--2---:R-:W-:Y:S02]  /*15a0*/  LEA R3, R2, R3, 0x18 ;  /* 0x0000000302037211 */ /* 0x004fe400078ec0ff */
[----:B------:R-:W-:-:S03]  /*15b0*/  SHF.L.U32 R2, R8, 0x1f, RZ ;  /* 0x0000001f08027819 */ /* 0x000fc600000006ff */
[----:B------:R-:W-:-:S04]  /*15c0*/  IMAD R3, R10, 0x8, R3 ;  /* 0x000000080a037824 */ /* 0x000fc800078e0203 */
[----:B------:R-:W2:Y:S02]  /*15d0*/  SYNCS.PHASECHK.TRANS64.TRYWAIT P0, [R3+URZ+0x100], R2 ;  /* 0x00010002030075a7 */ /* 0x000ea400080011ff */
[----:B--2---:R-:W-:Y:S05]  /*15e0*/  @!P0 BRA `(.L_x_19) ;  /* 0x0000009400d88947 */ /* 0x004fea0003800000 */
.L_x_131:
[----:B------:R-:W-:Y:S01]  /*15f0*/  VIADD R10, R10, 0x1 ;  /* 0x000000010a0a7836 */ /* 0x000fe20000000000 */
[----:B------:R2:W-:Y:S04]  /*1600*/  SYNCS.ARRIVE.TRANS64.A1T0 RZ, [R3+URZ+0xf0], RZ ;  /* 0x0000f0ff03ff79a7 */ /* 0x0005e800081000ff */
[----:B------:R-:W-:-:S04]  /*1610*/  ISETP.NE.AND P0, PT, R10, 0x2, PT ;  /* 0x000000020a00780c */ /* 0x000fc80003f05270 */
[----:B------:R-:W-:Y:S02]  /*1620*/  SEL R10, R10, RZ, P0 ;  /* 0x000000ff0a0a7207 */ /* 0x000fe40000000000 */
[----:B--2---:R-:W-:-:S04]  /*1630*/  SEL R3, RZ, 0x1, P0 ;  /* 0x00000001ff037807 */ /* 0x004fc80000000000 */
[----:B------:R-:W-:-:S07]  /*1640*/  LOP3.LUT R8, R8, R3, RZ, 0x3c, !PT ;  /* 0x0000000308087212 */ /* 0x000fce00078e3cff */
.L_x_18:
[----:B------:R-:W-:Y:S01]  /*1650*/  UMOV UR4, 0x400 ;  /* 0x0000040000047882 */ /* 0x000fe20000000000 */
[----:B------:R-:W-:Y:S01]  /*1660*/  SHF.L.U32 R2, R15, 0x1f, RZ ;  /* 0x0000001f0f027819 */ /* 0x000fe200000006ff */
[----:B-1----:R-:W-:Y:S01]  /*1670*/  ULEA UR4, UR37, UR4, 0x18 ;  /* 0x0000000425047291 */ /* 0x002fe2000f8ec0ff */
[----:B------:R-:W-:Y:S01]  /*1680*/  R2UR UR35, R21 ;  /* 0x00000000152372ca */ /* 0x000fe200000e0000 */
[----:B------:R-:W-:Y:S01]  /*1690*/  UISETP.GE.U32.AND UP0, UPT, UR13, 0x3f, UPT ;  /* 0x0000003f0d00788c */ /* 0x000fe2000bf06070 */
[----:B------:R-:W-:Y:S01]  /*16a0*/  R2UR UR11, R20 ;  /* 0x00000000140b72ca */ /* 0x000fe200000e0000 */
[----:B------:R-:W-:Y:S01]  /*16b0*/  ULEA UR8, UR6, UR4, 0x3 ;  /* 0x0000000406087291 */ /* 0x000fe2000f8e18ff */
[----:B------:R-:W-:-:S08]  /*16c0*/  UMOV UR24, URZ ;  /* 0x000000ff00187c82 */ /* 0x000fd00008000000 */
[----:B------:R1:W2:Y:S01]  /*16d0*/  SYNCS.PHASECHK.TRANS64.TRYWAIT P0, [UR8+0x30], R2 ;  /* 0x00003002ff0075a7 */ /* 0x0002a20008001108 */
[----:B------:R-:W-:Y:S02]  /*16e0*/  USHF.L.U32 UR35, UR35, 0x7, URZ ;  /* 0x0000000723237899 */ /* 0x000fe400080006ff */
[----:B------:R-:W-:Y:S01]  /*16f0*/  USHF.L.U32 UR11, UR11, 0x8, URZ ;  /* 0x000000080b0b7899 */ /* 0x000fe200080006ff */
[----:B------:R-:W-:Y:S11]  /*1700*/  BRA.U !UP0, `(.L_x_20) ;  /* 0x0000000108a87547 */ /* 0x000ff6000b800000 */
[----:B------:R-:W-:Y:S01]  /*1710*/  UMOV UR16, URZ ;  /* 0x000000ff00107c82 */ /* 0x000fe20008000000 */
[----:B------:R-:W-:-:S05]  /*1720*/  UMOV UR17, UR6 ;  /* 0x0000000600117c82 */ /* 0x000fca0008000000 */
.L_x_25:
[----:B-1----:R-:W-:Y:S01]  /*1730*/  ULEA UR33, UR17, UR4, 0x3 ;  /* 0x0000000411217291 */ /* 0x002fe2000f8e18ff */
[----:B--2---:R-:W-:Y:S01]  /*1740*/  @!P5 MOV R3, 0x6000 ;  /* 0x000060000003d802 */ /* 0x004fe20000000f00 */
[----:B--2---:R-:W-:Y:S10]  /*1750*/  @P0 BRA `(.L_x_21) ;  /* 0x00000000000c0947 */ /* 0x004ff40003800000 */
[----:B------:R-:W-:-:S04]  /*1760*/  SHF.L.U32 R5, R15, 0x1f, RZ ;  /* 0x0000001f0f057819 */ /* 0x000fc800000006ff */
[----:B------:R-:W2:Y:S02]  /*1770*/  SYNCS.PHASECHK.TRANS64.TRYWAIT P0, [UR33+0x30], R5 ;  /* 0x00003005ff0075a7 */ /* 0x000ea40008001121 */
[----:B--2---:R-:W-:Y:S05]  /*1780*/  @!P0 BRA `(.L_x_22) ;  /* 0x0000009400848947 */ /* 0x004fea0003800000 */
.L_x_21:
[----:B------:R2:W-:Y:S01]  /*1790*/  @!P5 SYNCS.ARRIVE.TRANS64 RZ, [UR33], R3 ;  /* 0x00000003ffffd9a7 */ /* 0x0005e20008000021 */
[----:B------:R-:W-:Y:S04]  /*17a0*/  BSSY.RECONVERGENT B0, `(.L_x_23) ;  /* 0x0000003000007945 */ /* 0x000fe80003800200 */
[----:B------:R-:W-:Y:S05]  /*17b0*/  @P4 BRA `(.L_x_24) ;  /* 0x0000000000044947 */ /* 0x000fea0003800000 */
[----:B------:R-:W-:Y:S05]  /*17c0*/  BPT.TRAP 0x1 ;  /* 0x000000040000795c */ /* 0x000fea0000300000 */
.L_x_24:
[----:B------:R-:W-:Y:S05]  /*17d0*/  BSYNC.RECONVERGENT B0 ;  /* 0x0000000000007941 */ /* 0x000fea0003800200 */
.L_x_23:
[----:B------:R-:W-:Y:S02]  /*17e0*/  UIADD3 UR6, UPT, UPT, UR17, 0x1, URZ ;  /* 0x0000000111067890 */ /* 0x000fe4000fffe0ff */
[----:B------:R-:W-:Y:S02]  /*17f0*/  ULEA UR32, UR17, UR4, 0xd ;  /* 0x0000000411207291 */ /* 0x000fe4000f8e68ff */
[----:B------:R-:W-:Y:S02]  /*1800*/  UISETP.NE.AND UP0, UPT, UR6, 0x6, UPT ;  /* 0x000000060600788c */ /* 0x000fe4000bf05270 */
[----:B------:R-:W-:Y:S02]  /*1810*/  UIADD3 UR26, UP1, UPT, UR22, 0x80, URZ ;  /* 0x00000080161a7890 */ /* 0x000fe4000ff3e0ff */
[----:B------:R-:W-:Y:S02]  /*1820*/  USEL UR9, URZ, 0x1, UP0 ;  /* 0x00000001ff097887 */ /* 0x000fe40008000000 */
[----:B------:R-:W-:-:S02]  /*1830*/  USEL UR6, UR6, URZ, UP0 ;  /* 0x000000ff06067287 */ /* 0x000fc40008000000 */
[----:B------:R-:W-:Y:S02]  /*1840*/  UIADD3 UR20, UP0, UPT, UR22, 0x180, URZ ;  /* 0x0000018016147890 */ /* 0x000fe4000ff1e0ff */
[----:B------:R-:W-:Y:S01]  /*1850*/  ULEA UR8, UR6, UR4, 0x3 ;  /* 0x0000000406087291 */ /* 0x000fe2000f8e18ff */
[----:B------:R-:W-:Y:S01]  /*1860*/  LOP3.LUT R15, R15, UR9, RZ, 0x3c, !PT ;  /* 0x000000090f0f7c12 */ /* 0x000fe2000f8e3cff */
[----:B------:R-:W-:Y:S02]  /*1870*/  USHF.L.U32 UR34, UR16, 0x5, URZ ;  /* 0x0000000510227899 */ /* 0x000fe400080006ff */
[----:B------:R-:W-:Y:S01]  /*1880*/  UIADD3.X UR27, UPT, UPT, URZ, UR23, URZ, UP1, !UPT ;  /* 0x00000017ff1b7290 */ /* 0x000fe20008ffe4ff */
[----:B-1----:R-:W-:Y:S01]  /*1890*/  SHF.L.U32 R2, R15, 0x1f, RZ ;  /* 0x0000001f0f027819 */ /* 0x002fe200000006ff */
[----:B------:R-:W-:Y:S02]  /*18a0*/  UIADD3 UR32, UPT, UPT, UR32, 0x10800, URZ ;  /* 0x0001080020207890 */ /* 0x000fe4000fffe0ff */
[----:B------:R-:W-:Y:S01]  /*18b0*/  UIADD3.X UR21, UPT, UPT, URZ, UR23, URZ, UP0, !UPT ;  /* 0x00000017ff157290 */ /* 0x000fe200087fe4ff */
[----:B------:R1:W1:Y:S01]  /*18c0*/  SYNCS.PHASECHK.TRANS64.TRYWAIT P0, [UR8+0x30], R2 ;  /* 0x00003002ff0075a7 */ /* 0x0002620008001108 */
[----:B------:R-:W-:Y:S01]  /*18d0*/  ULEA UR8, UR17, UR4, 0xe ;  /* 0x0000000411087291 */ /* 0x000fe2000f8e70ff */
[----:B------:R-:W-:Y:S01]  /*18e0*/  UMOV UR18, 0x0 ;  /* 0x0000000000127882 */ /* 0x000fe20000000000 */
[----:B------:R-:W-:-:S02]  /*18f0*/  UMOV UR19, 0x10000000 ;  /* 0x1000000000137882 */ /* 0x000fc40000000000 */
[----:B------:R-:W-:Y:S01]  /*1900*/  UIADD3 UR8, UPT, UPT, UR8, 0x1c800, URZ ;  /* 0x0001c80008087890 */ /* 0x000fe2000fffe0ff */
[----:B------:R1:W-:Y:S01]  /*1910*/  UTMALDG.3D [UR32], [UR26], desc[UR18] ;  /* 0x000012201a0075b4 */ /* 0x0003e20008011000 */
[----:B------:R-:W-:Y:S01]  /*1920*/  UMOV UR12, UR36 ;  /* 0x00000024000c7c82 */ /* 0x000fe20008000000 */
[----:B------:R-:W-:Y:S01]  /*1930*/  UMOV UR9, UR33 ;  /* 0x0000002100097c82 */ /* 0x000fe20008000000 */
[----:B------:R-:W-:Y:S01]  /*1940*/  UMOV UR10, UR34 ;  /* 0x00000022000a7c82 */ /* 0x000fe20008000000 */
[----:B------:R-:W-:Y:S01]  /*1950*/  UIADD3 UR16, UPT, UPT, UR16, 0x1, URZ ;  /* 0x0000000110107890 */ /* 0x000fe2000fffe0ff */
[----:B------:R-:W-:Y:S01]  /*1960*/  UMOV UR24, UR5 ;  /* 0x0000000500187c82 */ /* 0x000fe20008000000 */
[----:B------:R-:W-:Y:S02]  /*1970*/  UMOV UR17, UR6 ;  /* 0x0000000600117c82 */ /* 0x000fe40008000000 */
[----:B------:R1:W-:Y:S01]  /*1980*/  UTMALDG.3D [UR8], [UR20], desc[UR18] ;  /* 0x00001208140075b4 */ /* 0x0003e20008011000 */
[----:B------:R-:W-:-:S09]  /*1990*/  UISETP.NE.AND UP0, UPT, UR16, UR5, UPT ;  /* 0x000000051000728c */ /* 0x000fd2000bf05270 */
[----:B------:R-:W-:Y:S05]  /*19a0*/  BRA.U UP0, `(.L_x_25) ;  /* 0xfffffffd00607547 */ /* 0x000fea000b83ffff */
.L_x_20:
[----:B-1----:R-:W-:Y:S01]  /*19b0*/  ULEA UR8, UR6, UR4, 0x3 ;  /* 0x0000000406087291 */ /* 0x002fe2000f8e18ff */
[----:B------:R-:W-:Y:S01]  /*19c0*/  SHF.L.U32 R2, R15, 0x1f, RZ ;  /* 0x0000001f0f027819 */ /* 0x000fe200000006ff */
[----:B------:R-:W-:Y:S01]  /*19d0*/  @!P1 SYNCS.ARRIVE.TRANS64.A1T0 RZ, [UR4+0xa8], RZ ;  /* 0x0000a8ffffff99a7 */ /* 0x000fe20008100004 */
[----:B------:R-:W-:-:S06]  /*19e0*/  UISETP.GT.AND UP0, UPT, UR15, UR14, UPT ;  /* 0x0000000e0f00728c */ /* 0x000fcc000bf04270 */
[----:B--2---:R1:W2:Y:S03]  /*19f0*/  SYNCS.PHASECHK.TRANS64.TRYWAIT P0, [UR8+0x30], R2 ;  /* 0x00003002ff0075a7 */ /* 0x0042a60008001108 */
[----:B------:R-:W-:Y:S05]  /*1a00*/  BRA.U !UP0, `(.L_x_26) ;  /* 0x0000000108ac7547 */ /* 0x000fea000b800000 */
[----:B------:R-:W-:Y:S01]  /*1a10*/  UIADD3 UR21, UPT, UPT, UR7, UR24, URZ ;  /* 0x0000001807157290 */ /* 0x000fe2000fffe0ff */
[----:B------:R-:W-:-:S11]  /*1a20*/  UMOV UR25, UR6 ;  /* 0x0000000600197c82 */ /* 0x000fd60008000000 */
.L_x_31:
[----:B-1----:R-:W-:Y:S01]  /*1a30*/  ULEA UR17, UR25, UR4, 0x3 ;  /* 0x0000000419117291 */ /* 0x002fe2000f8e18ff */
[----:B--2---:R-:W-:Y:S01]  /*1a40*/  @!P5 MOV R3, 0x6000 ;  /* 0x000060000003d802 */ /* 0x004fe20000000f00 */
[----:B--2---:R-:W-:Y:S10]  /*1a50*/  @P0 BRA `(.L_x_27) ;  /* 0x00000000000c0947 */ /* 0x004ff40003800000 */
[----:B------:R-:W-:-:S04]  /*1a60*/  SHF.L.U32 R5, R15, 0x1f, RZ ;  /* 0x0000001f0f057819 */ /* 0x000fc800000006ff */
[----:B------:R-:W2:Y:S02]  /*1a70*/  SYNCS.PHASECHK.TRANS64.TRYWAIT P0, [UR17+0x30], R5 ;  /* 0x00003005ff0075a7 */ /* 0x000ea40008001111 */
[----:B--2---:R-:W-:Y:S05]  /*1a80*/  @!P0 BRA `(.L_x_28) ;  /* 0x0000009000dc8947 */ /* 0x004fea0003800000 */
.L_x_27:
[----:B------:R2:W-:Y:S01]  /*1a90*/  @!P5 SYNCS.ARRIVE.TRANS64 RZ, [UR17], R3 ;  /* 0x00000003ffffd9a7 */ /* 0x0005e20008000011 */
[----:B------:R-:W-:Y:S04]  /*1aa0*/  BSSY.RECONVERGENT B0, `(.L_x_29) ;  /* 0x0000003000007945 */ /* 0x000fe80003800200 */
[----:B------:R-:W-:Y:S05]  /*1ab0*/  @P4 BRA `(.L_x_30) ;  /* 0x0000000000044947 */ /* 0x000fea0003800000 */
[----:B------:R-:W-:Y:S05]  /*1ac0*/  BPT.TRAP 0x1 ;  /* 0x000000040000795c */ /* 0x000fea0000300000 */
.L_x_30:
[----:B------:R-:W-:Y:S05]  /*1ad0*/  BSYNC.RECONVERGENT B0 ;  /* 0x0000000000007941 */ /* 0x000fea0003800200 */
.L_x_29:
        /* <DEDUP_REMOVED lines=10> */
[----:B------:R-:W-:Y:S01]  /*1b80*/  UIADD3 UR16, UPT, UPT, UR16, 0x10800, URZ ;  /* 0x0001080010107890 */ /* 0x000fe2000fffe0ff */
[----:B-1----:R-:W-:Y:S01]  /*1b90*/  SHF.L.U32 R2, R15, 0x1f, RZ ;  /* 0x0000001f0f027819 */ /* 0x002fe200000006ff */
[----:B------:R-:W-:Y:S02]  /*1ba0*/  UIADD3.X UR31, UPT, UPT, URZ, UR23, URZ, UP1, !UPT ;  /* 0x00000017ff1f7290 */ /* 0x000fe40008ffe4ff */
[----:B------:R-:W-:Y:S01]  /*1bb0*/  UIADD3.X UR29, UPT, UPT, URZ, UR23, URZ, UP0, !UPT ;  /* 0x00000017ff1d7290 */ /* 0x000fe200087fe4ff */
[----:B------:R1:W1:Y:S01]  /*1bc0*/  SYNCS.PHASECHK.TRANS64.TRYWAIT P0, [UR8+0x30], R2 ;  /* 0x00003002ff0075a7 */ /* 0x0002620008001108 */
[----:B------:R-:W-:Y:S01]  /*1bd0*/  ULEA UR8, UR25, UR4, 0xe ;  /* 0x0000000419087291 */ /* 0x000fe2000f8e70ff */
[----:B------:R-:W-:Y:S01]  /*1be0*/  UMOV UR26, 0x0 ;  /* 0x00000000001a7882 */ /* 0x000fe20000000000 */
[----:B------:R-:W-:-:S02]  /*1bf0*/  UMOV UR27, 0x10000000 ;  /* 0x10000000001b7882 */ /* 0x000fc40000000000 */
[----:B------:R-:W-:Y:S01]  /*1c00*/  UIADD3 UR8, UPT, UPT, UR8, 0x1c800, URZ ;  /* 0x0001c80008087890 */ /* 0x000fe2000fffe0ff */
[----:B------:R-:W-:Y:S01]  /*1c10*/  UMOV UR19, UR35 ;  /* 0x0000002300137c82 */ /* 0x000fe20008000000 */
[----:B------:R-:W-:Y:S01]  /*1c20*/  UMOV UR20, UR36 ;  /* 0x0000002400147c82 */ /* 0x000fe20008000000 */
[----:B------:R-:W-:Y:S01]  /*1c30*/  UMOV UR12, UR36 ;  /* 0x00000024000c7c82 */ /* 0x000fe20008000000 */
[----:B------:R-:W-:Y:S01]  /*1c40*/  UMOV UR9, UR17 ;  /* 0x0000001100097c82 */ /* 0x000fe20008000000 */
[----:B------:R-:W-:Y:S01]  /*1c50*/  UMOV UR10, UR18 ;  /* 0x00000012000a7c82 */ /* 0x000fe20008000000 */
[----:B------:R1:W-:Y:S01]  /*1c60*/  UTMALDG.3D [UR16], [UR30], desc[UR26] ;  /* 0x00001a101e0075b4 */ /* 0x0003e20008011000 */
[----:B------:R-:W-:Y:S01]  /*1c70*/  UIADD3 UR24, UPT, UPT, UR24, 0x1, URZ ;  /* 0x0000000118187890 */ /* 0x000fe2000fffe0ff */
[----:B------:R-:W-:-:S03]  /*1c80*/  UMOV UR25, UR6 ;  /* 0x0000000600197c82 */ /* 0x000fc60008000000 */
[----:B------:R-:W-:Y:S01]  /*1c90*/  UISETP.NE.AND UP0, UPT, UR24, UR21, UPT ;  /* 0x000000151800728c */ /* 0x000fe2000bf05270 */
[----:B------:R1:W-:Y:S08]  /*1ca0*/  UTMALDG.3D [UR8], [UR28], desc[UR26] ;  /* 0x00001a081c0075b4 */ /* 0x0003f00008011000 */
[----:B------:R-:W-:Y:S05]  /*1cb0*/  BRA.U UP0, `(.L_x_31) ;  /* 0xfffffffd005c7547 */ /* 0x000fea000b83ffff */
.L_x_26:
[----:B-1----:R-:W-:Y:S01]  /*1cc0*/  LEA R2, R14, UR4, 0x3 ;  /* 0x000000040e027c11 */ /* 0x002fe2000f8e18ff */
[----:B------:R-:W-:Y:S01]  /*1cd0*/  NOP ;  /* 0x0000000000007918 */ /* 0x000fe20000000000 */
[----:B--2---:R-:W-:Y:S02]  /*1ce0*/  SHF.L.U32 R3, R12, 0x1f, RZ ;  /* 0x0000001f0c037819 */ /* 0x004fe400000006ff */
[----:B------:R-:W-:Y:S02]  /*1cf0*/  LEA R4, R14, UR4, 0x4 ;  /* 0x000000040e047c11 */ /* 0x000fe4000f8e20ff */
[----:B------:R-:W1:Y:S02]  /*1d00*/  SYNCS.PHASECHK.TRANS64.TRYWAIT P0, [R2+URZ+0xb0], R3 ;  /* 0x0000b003020075a7 */ /* 0x000e6400080011ff */
[----:B-1----:R-:W-:Y:S05]  /*1d10*/  @!P0 BRA `(.L_x_32) ;  /* 0x0000009000508947 */ /* 0x002fea0003800000 */
.L_x_134:
[----:B------:R-:W2:Y:S01]  /*1d20*/  LDS.128 R4, [R4+0x120] ;  /* 0x0001200004047984 */ /* 0x000ea20000000c00 */
[----:B---3--:R-:W-:Y:S01]  /*1d30*/  ISETP.GE.AND P0, PT, R72, 0x1, PT ;  /* 0x000000014800780c */ /* 0x008fe20003f06270 */
[----:B-1----:R-:W-:Y:S01]  /*1d40*/  VIADD R2, R2, 0xc0 ;  /* 0x000000c002027836 */ /* 0x002fe20000000000 */
[----:B------:R-:W-:Y:S01]  /*1d50*/  @!PT LDS RZ, [RZ] ;  /* 0x00000000fffff984 */ /* 0x000fe20000000800 */
[----:B------:R-:W-:Y:S01]  /*1d60*/  @!PT LDS RZ, [RZ] ;  /* 0x00000000fffff984 */ /* 0x000fe20000000800 */
[----:B------:R-:W-:Y:S01]  /*1d70*/  @!PT LDS RZ, [RZ] ;  /* 0x00000000fffff984 */ /* 0x000fe20000000800 */
[----:B------:R-:W-:Y:S01]  /*1d80*/  @!PT LDS RZ, [RZ] ;  /* 0x00000000fffff984 */ /* 0x000fe20000000800 */
[----:B------:R1:W-:Y:S06]  /*1d90*/  MEMBAR.ALL.CTA ;  /* 0x0000000000007992 */ /* 0x0003ec0000008000 */
[----:B-1----:R-:W1:Y:S01]  /*1da0*/  FENCE.VIEW.ASYNC.S ;  /* 0x00000000000073c6 */ /* 0x002e620000000000 */
[----:B------:R-:W-:-:S04]  /*1db0*/  PRMT R2, RZ, 0x654, R2 ;  /* 0x00000654ff027816 */ /* 0x000fc80000000002 */
[----:B-1----:R1:W-:Y:S01]  /*1dc0*/  SYNCS.ARRIVE.TRANS64.RED.A1T0 RZ, [R2+URZ], RZ ;  /* 0x000000ff02ff79a7 */ /* 0x0023e200081004ff */
[----:B--2---:R-:W-:-:S13]  /*1dd0*/  LOP3.LUT P2, RZ, R6, 0x1, RZ, 0xc0, !PT ;  /* 0x0000000106ff7812 */ /* 0x004fda000784c0ff */
[----:B------:R-:W-:Y:S01]  /*1de0*/  @P2 SHF.R.U32.HI R3, RZ, 0x10, R5 ;  /* 0x00000010ff032819 */ /* 0x000fe20000011605 */
[----:B------:R-:W-:Y:S01]  /*1df0*/  VOTEU.ANY UP0, P2 ;  /* 0x0000000000ff7886 */ /* 0x000fe20001000100 */
[----:B------:R-:W-:Y:S02]  /*1e00*/  @P2 MOV R13, R4 ;  /* 0x00000004000d2202 */ /* 0x000fe40000000f00 */
[----:B------:R-:W-:Y:S02]  /*1e10*/  @P2 R2UR.BROADCAST UR8, R3 ;  /* 0x00000000030822ca */ /* 0x000fe400008e0000 */
[----:B------:R-:W-:-:S11]  /*1e20*/  @P2 LOP3.LUT R11, R5, 0xffff, RZ, 0xc0, !PT ;  /* 0x0000ffff050b2812 */ /* 0x000fd600078ec0ff */
[----:B------:R-:W-:Y:S01]  /*1e30*/  @UP0 UMOV UR36, UR8 ;  /* 0x0000000800240c82 */ /* 0x000fe20008000000 */
[----:B-1----:R-:W-:Y:S05]  /*1e40*/  @!P0 BRA `(.L_x_33) ;  /* 0x0000000000b88947 */ /* 0x002fea0003800000 */
[----:B------:R-:W4:Y:S01]  /*1e50*/  LDC.64 R4, c[0x0][0xb18] ;  /* 0x0002c600ff047b82 */ /* 0x000f220000000a00 */
[----:B------:R-:W-:-:S07]  /*1e60*/  ISETP.NE.AND P3, PT, R72, 0x1, PT ;  /* 0x000000014800780c */ /* 0x000fce0003f65270 */
[----:B------:R-:W1:Y:S08]  /*1e70*/  LDC.64 R6, c[0x0][0xb10] ;  /* 0x0002c400ff067b82 */ /* 0x000e700000000a00 */
[----:B------:R-:W2:Y:S08]  /*1e80*/  LDC R16, c[0x0][0xb20] ;  /* 0x0002c800ff107b82 */ /* 0x000eb00000000800 */
[----:B------:R-:W3:Y:S01]  /*1e90*/  LDC R18, c[0x0][0xb0c] ;  /* 0x0002c300ff127b82 */ /* 0x000ee20000000800 */
[----:B----4-:R-:W-:Y:S01]  /*1ea0*/  IMAD.HI.U32 R17, R0, R5, RZ ;  /* 0x0000000500117227 */ /* 0x010fe200078e00ff */
[----:B------:R-:W-:-:S03]  /*1eb0*/  ISETP.NE.AND P0, PT, R4, 0x1, PT ;  /* 0x000000010400780c */ /* 0x000fc60003f05270 */
[----:B------:R-:W-:-:S03]  /*1ec0*/  IMAD.HI.U32 R5, R11, R5, RZ ;  /* 0x000000050b057227 */ /* 0x000fc600078e00ff */
[----:B------:R-:W4:Y:S01]  /*1ed0*/  LDC.64 R2, c[0x0][0xb28] ;  /* 0x0002ca00ff027b82 */ /* 0x000f220000000a00 */
[----:B-1----:R-:W-:-:S04]  /*1ee0*/  IMAD.HI.U32 R20, R9, R6, RZ ;  /* 0x0000000609147227 */ /* 0x002fc800078e00ff */
[----:B------:R-:W-:Y:S01]  /*1ef0*/  IMAD.HI.U32 R22, R13, R6, RZ ;  /* 0x000000060d167227 */ /* 0x000fe200078e00ff */
[----:B------:R-:W-:Y:S02]  /*1f00*/  SHF.R.U32.HI R20, RZ, R7, R20 ;  /* 0x00000007ff147219 */ /* 0x000fe40000011614 */
[-C--:B--2---:R-:W-:Y:S02]  /*1f10*/  SHF.R.U32.HI R17, RZ, R16.reuse, R17 ;  /* 0x00000010ff117219 */ /* 0x084fe40000011611 */
[----:B------:R-:W-:Y:S02]  /*1f20*/  SHF.R.U32.HI R16, RZ, R16, R5 ;  /* 0x00000010ff107219 */ /* 0x000fe40000011605 */
[----:B------:R-:W-:Y:S02]  /*1f30*/  SEL R17, R0, R17, !P0 ;  /* 0x0000001100117207 */ /* 0x000fe40004000000 */
[----:B------:R-:W-:Y:S02]  /*1f40*/  SHF.R.U32.HI R22, RZ, R7, R22 ;  /* 0x00000007ff167219 */ /* 0x000fe40000011616 */
[----:B---3--:R-:W-:-:S02]  /*1f50*/  ISETP.NE.AND P1, PT, R18, 0x1, PT ;  /* 0x000000011200780c */ /* 0x008fc40003f25270 */
[----:B------:R-:W-:Y:S02]  /*1f60*/  SEL R5, R11, R16, !P0 ;  /* 0x000000100b057207 */ /* 0x000fe40004000000 */
[----:B------:R-:W-:Y:S02]  /*1f70*/  SEL R19, R9, R20, !P1 ;  /* 0x0000001409137207 */ /* 0x000fe40004800000 */
[----:B------:R-:W-:Y:S01]  /*1f80*/  SEL R7, R13, R22, !P1 ;  /* 0x000000160d077207 */ /* 0x000fe20004800000 */
[----:B----4-:R-:W-:-:S04]  /*1f90*/  IMAD.HI.U32 R20, R17, R2, RZ ;  /* 0x0000000211147227 */ /* 0x010fc800078e00ff */
[----:B------:R-:W-:Y:S01]  /*1fa0*/  IMAD.HI.U32 R6, R19, R2, RZ ;  /* 0x0000000213067227 */ /* 0x000fe200078e00ff */
[----:B------:R-:W-:-:S04]  /*1fb0*/  @P3 SHF.R.U32.HI R17, RZ, R3, R20 ;  /* 0x00000003ff113219 */ /* 0x000fc80000011614 */
        /* <DEDUP_REMOVED lines=8> */
[----:B------:R-:W-:-:S04]  /*2040*/  @!P0 IMAD.HI.U32 R16, R7, R2, RZ ;  /* 0x0000000207108227 */ /* 0x000fc800078e00ff */
[----:B------:R-:W-:Y:S01]  /*2050*/  IMAD.MOV R2, RZ, RZ, -R6 ;  /* 0x000000ffff027224 */ /* 0x000fe200078e0a06 */
[----:B------:R-:W-:-:S03]  /*2060*/  @!P0 SHF.R.U32.HI R16, RZ, R3, R16 ;  /* 0x00000003ff108219 */ /* 0x000fc60000011610 */
[----:B------:R-:W-:Y:S01]  /*2070*/  IMAD R2, R72, R2, R5 ;  /* 0x0000000248027224 */ /* 0x000fe200078e0205 */
[----:B------:R-:W-:Y:S02]  /*2080*/  @!P0 SEL R3, R7, R16, !P3 ;  /* 0x0000001007038207 */ /* 0x000fe40005800000 */
[----:B------:R-:W-:-:S03]  /*2090*/  IADD3 R16, PT, PT, -R5, RZ, RZ ;  /* 0x000000ff05107210 */ /* 0x000fc60007ffe1ff */
[--C-:B------:R-:W-:Y:S02]  /*20a0*/  @!P0 IMAD.IADD R6, R6, 0x1, -R3.reuse ;  /* 0x0000000106068824 */ /* 0x100fe400078e0a03 */
[----:B------:R-:W-:Y:S01]  /*20b0*/  @!P0 IMAD R3, R2, R19, R3 ;  /* 0x0000001302038224 */ /* 0x000fe200078e0203 */
[----:B------:R-:W-:Y:S01]  /*20c0*/  IADD3 R2, PT, PT, -R7, RZ, RZ ;  /* 0x000000ff07027210 */ /* 0x000fe20007ffe1ff */
[----:B------:R-:W-:Y:S02]  /*20d0*/  @!P0 IMAD R5, R72, R6, R7 ;  /* 0x0000000648058224 */ /* 0x000fe400078e0207 */
[----:B------:R-:W-:Y:S02]  /*20e0*/  IMAD R11, R4, R16, R11 ;  /* 0x00000010040b7224 */ /* 0x000fe400078e020b */
[----:B------:R-:W-:Y:S02]  /*20f0*/  @!P0 IMAD.MOV.U32 R7, RZ, RZ, R3 ;  /* 0x000000ffff078224 */ /* 0x000fe400078e0003 */
[----:B------:R-:W-:-:S02]  /*2100*/  IMAD R2, R18, R2, R13 ;  /* 0x0000000212027224 */ /* 0x000fc400078e020d */
[----:B------:R-:W-:Y:S02]  /*2110*/  IMAD R11, R5, R4, R11 ;  /* 0x00000004050b7224 */ /* 0x000fe400078e020b */
[----:B------:R-:W-:Y:S02]  /*2120*/  IMAD R13, R7, R18, R2 ;  /* 0x00000012070d7224 */ /* 0x000fe400078e0202 */
.L_x_33:
[----:B------:R-:W1:Y:S02]  /*2130*/  LDCU UR8, c[0x0][0xb30] ;  /* 0x00016600ff0877ac */ /* 0x000e640008000800 */
[----:B-1----:R-:W-:-:S09]  /*2140*/  UISETP.NE.AND UP0, UPT, UR8, 0x1, UPT ;  /* 0x000000010800788c */ /* 0x002fd2000bf05270 */
[----:B------:R-:W-:Y:S05]  /*2150*/  BRA.U UP0, `(.L_x_34) ;  /* 0x0000000100407547 */ /* 0x000fea000b800000 */
[----:B------:R-:W1:Y:S08]  /*2160*/  LDC.64 R4, c[0x0][0xb10] ;  /* 0x0002c400ff047b82 */ /* 0x000e700000000a00 */
[----:B------:R-:W2:Y:S08]  /*2170*/  LDC.64 R2, c[0x0][0xb18] ;  /* 0x0002c600ff027b82 */ /* 0x000eb00000000a00 */
[----:B------:R-:W3:Y:S08]  /*2180*/  LDC R6, c[0x0][0xb20] ;  /* 0x0002c800ff067b82 */ /* 0x000ef00000000800 */
[----:B------:R-:W4:Y:S01]  /*2190*/  LDC R16, c[0x0][0xb0c] ;  /* 0x0002c300ff107b82 */ /* 0x000f220000000800 */
[----:B-1----:R-:W-:-:S05]  /*21a0*/  IMAD.HI.U32 R4, R13, R4, RZ ;  /* 0x000000040d047227 */ /* 0x002fca00078e00ff */
[----:B------:R-:W-:Y:S01]  /*21b0*/  SHF.R.U32.HI R4, RZ, R5, R4 ;  /* 0x00000005ff047219 */ /* 0x000fe20000011604 */
[----:B--2---:R-:W-:Y:S01]  /*21c0*/  IMAD.HI.U32 R3, R11, R3, RZ ;  /* 0x000000030b037227 */ /* 0x004fe200078e00ff */
[----:B------:R-:W-:-:S04]  /*21d0*/  ISETP.NE.AND P0, PT, R2, 0x1, PT ;  /* 0x000000010200780c */ /* 0x000fc80003f05270 */
[----:B---3--:R-:W-:-:S04]  /*21e0*/  SHF.R.U32.HI R6, RZ, R6, R3 ;  /* 0x00000006ff067219 */ /* 0x008fc80000011603 */
[----:B------:R-:W-:Y:S02]  /*21f0*/  SEL R3, R11, R6, !P0 ;  /* 0x000000060b037207 */ /* 0x000fe40004000000 */
[----:B----4-:R-:W-:-:S04]  /*2200*/  ISETP.NE.AND P1, PT, R16, 0x1, PT ;  /* 0x000000011000780c */ /* 0x010fc80003f25270 */
[----:B------:R-:W-:-:S05]  /*2210*/  SEL R4, R13, R4, !P1 ;  /* 0x000000040d047207 */ /* 0x000fca0004800000 */
[----:B------:R-:W-:Y:S02]  /*2220*/  IMAD.IADD R5, R3, 0x1, -R4 ;  /* 0x0000000103057824 */ /* 0x000fe400078e0a04 */
[----:B------:R-:W-:Y:S02]  /*2230*/  IMAD.IADD R3, R4, 0x1, -R3 ;  /* 0x0000000104037824 */ /* 0x000fe400078e0a03 */
[----:B------:R-:W-:Y:S02]  /*2240*/  IMAD R13, R5, R16, R13 ;  /* 0x00000010050d7224 */ /* 0x000fe400078e020d */
[----:B------:R-:W-:-:S07]  /*2250*/  IMAD R11, R3, R2, R11 ;  /* 0x00000002030b7224 */ /* 0x000fce00078e020b */
.L_x_34:
[----:B------:R-:W-:Y:S01]  /*2260*/  VIADD R14, R14, 0x1 ;  /* 0x000000010e0e7836 */ /* 0x000fe20000000000 */
[----:B------:R-:W-:Y:S01]  /*2270*/  PLOP3.LUT P1, PT, PT, PT, PT, 0x80, 0x8 ;  /* 0x000000000008781c */ /* 0x000fe20003f2f070 */
[----:B------:R-:W-:Y:S02]  /*2280*/  IMAD.IADD R21, R13, 0x1, R156 ;  /* 0x000000010d157824 */ /* 0x000fe400078e029c */
[----:B------:R-:W-:Y:S01]  /*2290*/  IMAD.IADD R20, R11, 0x1, R154 ;  /* 0x000000010b147824 */ /* 0x000fe200078e029a */
[----:B------:R-:W-:-:S04]  /*22a0*/  ISETP.NE.AND P0, PT, R14, 0x2, PT ;  /* 0x000000020e00780c */ /* 0x000fc80003f05270 */
[----:B------:R-:W-:Y:S02]  /*22b0*/  SEL R3, RZ, 0x1, P0 ;  /* 0x00000001ff037807 */ /* 0x000fe40000000000 */
[----:B------:R-:W-:Y:S02]  /*22c0*/  SEL R14, R14, RZ, P0 ;  /* 0x000000ff0e0e7207 */ /* 0x000fe40000000000 */
[----:B------:R-:W-:Y:S01]  /*22d0*/  LOP3.LUT R12, R12, R3, RZ, 0x3c, !PT ;  /* 0x000000030c0c7212 */ /* 0x000fe200078e3cff */
[----:B------:R-:W-:Y:S06]  /*22e0*/  @P2 BRA `(.L_x_35) ;  /* 0xfffffff000982947 */ /* 0x000fec000383ffff */
[----:B------:R-:W-:Y:S01]  /*22f0*/  UIADD3 UR4, UPT, UPT, UR4, 0x30, URZ ;  /* 0x0000003004047890 */ /* 0x000fe2000fffe0ff */
[----:B------:R-:W-:-:S03]  /*2300*/  SHF.L.U32 R3, R15, 0x1f, RZ ;  /* 0x0000001f0f037819 */ /* 0x000fc600000006ff */
[----:B------:R-:W-:-:S09]  /*2310*/  ULEA UR5, UR6, UR4, 0x3 ;  /* 0x0000000406057291 */ /* 0x000fd2000f8e18ff */
[----:B------:R-:W1:Y:S02]  /*2320*/  SYNCS.PHASECHK.TRANS64.TRYWAIT P0, [UR5], R3 ;  /* 0x00000003ff0075a7 */ /* 0x000e640008001105 */
[----:B-1----:R-:W-:Y:S05]  /*2330*/  @!P0 BRA `(.L_x_36) ;  /* 0x0000008800dc8947 */ /* 0x002fea0003800000 */
.L_x_136:
[----:B------:R-:W-:-:S04]  /*2340*/  UIADD3 UR6, UPT, UPT, UR6, 0x1, URZ ;  /* 0x0000000106067890 */ /* 0x000fc8000fffe0ff */
[----:B------:R-:W-:-:S04]  /*2350*/  UISETP.NE.AND UP0, UPT, UR6, 0x6, UPT ;  /* 0x000000060600788c */ /* 0x000fc8000bf05270 */
[----:B------:R-:W-:Y:S02]  /*2360*/  USEL UR7, URZ, 0x1, UP0 ;  /* 0x00000001ff077887 */ /* 0x000fe40008000000 */
[----:B------:R-:W-:-:S04]  /*2370*/  USEL UR6, UR6, URZ, UP0 ;  /* 0x000000ff06067287 */ /* 0x000fc80008000000 */
[----:B------:R-:W-:Y:S01]  /*2380*/  ULEA UR5, UR6, UR4, 0x3 ;  /* 0x0000000406057291 */ /* 0x000fe2000f8e18ff */
[----:B------:R-:W-:-:S04]  /*2390*/  LOP3.LUT R2, R15, UR7, RZ, 0x3c, !PT ;  /* 0x000000070f027c12 */ /* 0x000fc8000f8e3cff */
[----:B-1----:R-:W-:-:S04]  /*23a0*/  SHF.L.U32 R3, R2, 0x1f, RZ ;  /* 0x0000001f02037819 */ /* 0x002fc800000006ff */
[----:B------:R-:W1:Y:S02]  /*23b0*/  SYNCS.PHASECHK.TRANS64.TRYWAIT P0, [UR5], R3 ;  /* 0x00000003ff0075a7 */ /* 0x000e640008001105 */
[----:B-1----:R-:W-:Y:S05]  /*23c0*/  @!P0 BRA `(.L_x_37) ;  /* 0x0000008800d08947 */ /* 0x002fea0003800000 */
.L_x_138:
        /* <DEDUP_REMOVED lines=9> */
.L_x_140:
        /* <DEDUP_REMOVED lines=9> */
.L_x_142:
        /* <DEDUP_REMOVED lines=9> */
.L_x_144:
[----:B------:R-:W-:-:S04]  /*2580*/  UIADD3 UR6, UPT, UPT, UR6, 0x1, URZ ;  /* 0x0000000106067890 */ /* 0x000fc8000fffe0ff */
[----:B------:R-:W-:-:S04]  /*2590*/  UISETP.NE.AND UP0, UPT, UR6, 0x6, UPT ;  /* 0x000000060600788c */ /* 0x000fc8000bf05270 */
[----:B------:R-:W-:Y:S02]  /*25a0*/  USEL UR5, URZ, 0x1, UP0 ;  /* 0x00000001ff057887 */ /* 0x000fe40008000000 */
[----:B------:R-:W-:-:S04]  /*25b0*/  USEL UR6, UR6, URZ, UP0 ;  /* 0x000000ff06067287 */ /* 0x000fc80008000000 */
[----:B------:R-:W-:Y:S01]  /*25c0*/  ULEA UR6, UR6, UR4, 0x3 ;  /* 0x0000000406067291 */ /* 0x000fe2000f8e18ff */
[----:B-1----:R-:W-:-:S04]  /*25d0*/  LOP3.LUT R3, R2, UR5, RZ, 0x3c, !PT ;  /* 0x0000000502037c12 */ /* 0x002fc8000f8e3cff */
[----:B------:R-:W-:Y:S01]  /*25e0*/  SHF.L.U32 R3, R3, 0x1f, RZ ;  /* 0x0000001f03037819 */ /* 0x000fe200000006ff */
[----:B----4-:R-:W-:-:S07]  /*25f0*/  IMAD.U32 R0, RZ, RZ, UR6 ;  /* 0x00000006ff007e24 */ /* 0x010fce000f8e00ff */
.L_x_41:
[----:B-1----:R1:W2:Y:S02]  /*2600*/  SYNCS.PHASECHK.TRANS64.TRYWAIT P0, [R0+URZ], R3 ;  /* 0x00000003000075a7 */ /* 0x0022a400080011ff */
[----:B--2---:R-:W-:Y:S05]  /*2610*/  @!P0 NANOSLEEP.SYNCS 0x989680 ;  /* 0x009896800000895d */ /* 0x004fea0003900000 */
[----:B------:R-:W2:Y:S02]  /*2620*/  @!P0 SYNCS.PHASECHK.TRANS64 P0, [R0+URZ], R3 ;  /* 0x00000003000085a7 */ /* 0x000ea400080010ff */
[----:B--2---:R-:W-:Y:S05]  /*2630*/  @P0 EXIT ;  /* 0x000000000000094d */ /* 0x004fea0003800000 */
[----:B------:R-:W-:Y:S05]  /*2640*/  BRA `(.L_x_41) ;  /* 0xfffffffc00ec7947 */ /* 0x000fea000383ffff */
.L_x_17:
[----:B------:R-:W-:-:S04]  /*2650*/  UISETP.NE.AND UP1, UPT, UR37, URZ, UPT ;  /* 0x000000ff2500728c */ /* 0x000fc8000bf25270 */
[----:B------:R-:W-:-:S09]  /*2660*/  UISETP.NE.OR UP1, UPT, UR8, 0x1, UP1 ;  /* 0x000000010800788c */ /* 0x000fd20008f25670 */
[----:B------:R-:W-:Y:S05]  /*2670*/  BRA.U UP1, `(.L_x_42) ;  /* 0x0000000501487547 */ /* 0x000fea000b800000 */
[----:B------:R-:W-:Y:S01]  /*2680*/  ISETP.NE.AND P2, PT, R2, RZ, PT ;  /* 0x000000ff0200720c */ /* 0x000fe20003f45270 */
[----:B------:R-:W-:Y:S01]  /*2690*/  IMAD.MOV.U32 R12, RZ, RZ, 0x1 ;  /* 0x00000001ff0c7424 */ /* 0x000fe200078e00ff */
[----:B------:R-:W-:Y:S02]  /*26a0*/  CS2R R10, SRZ ;  /* 0x00000000000a7805 */ /* 0x000fe4000001ff00 */
[----:B------:R-:W-:Y:S01]  /*26b0*/  CS2R R8, SRZ ;  /* 0x0000000000087805 */ /* 0x000fe2000001ff00 */
[----:B------:R-:W-:Y:S01]  /*26c0*/  UMOV UR4, 0x400 ;  /* 0x0000040000047882 */ /* 0x000fe20000000000 */
[----:B------:R-:W-:Y:S01]  /*26d0*/  UMOV UR6, URZ ;  /* 0x000000ff00067c82 */ /* 0x000fe20008000000 */
[----:B------:R-:W-:-:S12]  /*26e0*/  ULEA UR37, UR37, UR4, 0x18 ;  /* 0x0000000425257291 */ /* 0x000fd8000f8ec0ff */
.L_x_46:
[----:B------:R-:W-:Y:S02]  /*26f0*/  LEA R0, R8, UR37, 0x3 ;  /* 0x0000002508007c11 */ /* 0x000fe4000f8e18ff */
[----:B------:R-:W-:-:S03]  /*2700*/  SHF.L.U32 R5, R9, 0x1f, RZ ;  /* 0x0000001f09057819 */ /* 0x000fc600000006ff */
[----:B------:R-:W-:Y:S01]  /*2710*/  VIADD R4, R0, 0x100 ;  /* 0x0000010000047836 */ /* 0x000fe20000000000 */
[----:B------:R-:W1:Y:S02]  /*2720*/  SYNCS.PHASECHK.TRANS64.TRYWAIT P0, [R0+URZ+0xf0], R5 ;  /* 0x0000f005000075a7 */ /* 0x000e6400080011ff */
[----:B-1----:R-:W-:Y:S05]  /*2730*/  @!P0 BRA `(.L_x_43) ;  /* 0x0000008800548947 */ /* 0x002fea0003800000 */
.L_x_145:
[----:B------:R-:W-:Y:S01]  /*2740*/  ULEA UR5, UR6, UR37, 0x3 ;  /* 0x0000002506057291 */ /* 0x000fe2000f8e18ff */
[----:B------:R-:W-:Y:S02]  /*2750*/  PRMT R4, RZ, 0x654, R4 ;  /* 0x00000654ff047816 */ /* 0x000fe40000000004 */
[----:B-1----:R-:W-:Y:S01]  /*2760*/  SHF.L.U32 R5, R12, 0x1f, RZ ;  /* 0x0000001f0c057819 */ /* 0x002fe200000006ff */
[----:B------:R-:W-:Y:S01]  /*2770*/  UIADD3 UR4, UPT, UPT, UR5, 0xb0, URZ ;  /* 0x000000b005047890 */ /* 0x000fe2000fffe0ff */
[----:B------:R1:W-:Y:S05]  /*2780*/  SYNCS.ARRIVE.TRANS64.RED.A1T0 RZ, [R4+URZ], RZ ;  /* 0x000000ff04ff79a7 */ /* 0x0003ea00081004ff */
[----:B------:R-:W-:Y:S01]  /*2790*/  IMAD.U32 R7, RZ, RZ, UR4 ;  /* 0x00000004ff077e24 */ /* 0x000fe2000f8e00ff */
[----:B------:R-:W2:Y:S04]  /*27a0*/  SYNCS.PHASECHK.TRANS64.TRYWAIT P0, [UR5+0xc0], R5 ;  /* 0x0000c005ff0075a7 */ /* 0x000ea80008001105 */
[----:B------:R-:W-:Y:S01]  /*27b0*/  PRMT R6, R2, 0x654, R7 ;  /* 0x0000065402067816 */ /* 0x000fe20000000007 */
[----:B-1----:R-:W-:Y:S01]  /*27c0*/  @!P2 IMAD.MOV.U32 R4, RZ, RZ, 0x10 ;  /* 0x00000010ff04a424 */ /* 0x002fe200078e00ff */
[----:B--2---:R-:W-:Y:S06]  /*27d0*/  @!P0 BRA `(.L_x_44) ;  /* 0x0000008800408947 */ /* 0x004fec0003800000 */
.L_x_147:
[----:B------:R-:W-:Y:S01]  /*27e0*/  ULEA UR4, UR6, UR37, 0x4 ;  /* 0x0000002506047291 */ /* 0x000fe2000f8e20ff */
[----:B------:R-:W-:Y:S01]  /*27f0*/  SEL R3, R6, R3, !P2 ;  /* 0x0000000306037207 */ /* 0x000fe20005000000 */
[----:B------:R-:W-:Y:S01]  /*2800*/  UIADD3 UR5, UPT, UPT, UR5, 0xb0, URZ ;  /* 0x000000b005057890 */ /* 0x000fe2000fffe0ff */
[----:B-1----:R-:W-:Y:S01]  /*2810*/  LEA R0, R11, UR37, 0x3 ;  /* 0x000000250b007c11 */ /* 0x002fe2000f8e18ff */
[----:B------:R-:W-:Y:S01]  /*2820*/  UIADD3 UR4, UPT, UPT, UR4, 0x120, URZ ;  /* 0x0000012004047890 */ /* 0x000fe2000fffe0ff */
[----:B------:R-:W-:Y:S01]  /*2830*/  SHF.L.U32 R5, R10, 0x1f, RZ ;  /* 0x0000001f0a057819 */ /* 0x000fe200000006ff */
[----:B------:R1:W-:Y:S01]  /*2840*/  @!P2 SYNCS.ARRIVE.TRANS64.RED RZ, [R3+URZ], R4 ;  /* 0x0000000403ffa9a7 */ /* 0x0003e200080004ff */
[----:B------:R-:W-:Y:S01]  /*2850*/  UIADD3 UR6, UPT, UPT, UR6, 0x1, URZ ;  /* 0x0000000106067890 */ /* 0x000fe2000fffe0ff */
[----:B------:R-:W-:-:S03]  /*2860*/  VIADD R8, R8, 0x1 ;  /* 0x0000000108087836 */ /* 0x000fc60000000000 */
[----:B------:R-:W-:Y:S02]  /*2870*/  UISETP.NE.AND UP0, UPT, UR6, 0x2, UPT ;  /* 0x000000020600788c */ /* 0x000fe4000bf05270 */
[----:B------:R-:W-:Y:S06]  /*2880*/  UGETNEXTWORKID.BROADCAST [UR4], [UR5] ;  /* 0x00000000040073ca */ /* 0x000fec0008000100 */
[----:B------:R-:W-:Y:S01]  /*2890*/  USEL UR4, URZ, 0x1, UP0 ;  /* 0x00000001ff047887 */ /* 0x000fe20008000000 */
[----:B------:R-:W-:Y:S01]  /*28a0*/  ISETP.NE.AND P0, PT, R8, 0x2, PT ;  /* 0x000000020800780c */ /* 0x000fe20003f05270 */
[----:B------:R-:W-:Y:S01]  /*28b0*/  USEL UR6, UR6, URZ, UP0 ;  /* 0x000000ff06067287 */ /* 0x000fe20008000000 */
[----:B------:R-:W2:Y:S03]  /*28c0*/  SYNCS.PHASECHK.TRANS64.TRYWAIT P1, [R0+URZ+0xb0], R5 ;  /* 0x0000b005000075a7 */ /* 0x000ea600080211ff */
[----:B------:R-:W-:Y:S01]  /*28d0*/  LOP3.LUT R12, R12, UR4, RZ, 0x3c, !PT ;  /* 0x000000040c0c7c12 */ /* 0x000fe2000f8e3cff */
[----:B-12---:R-:W-:Y:S07]  /*28e0*/  @!P1 BRA `(.L_x_45) ;  /* 0x0000008800149947 */ /* 0x006fee0003800000 */
.L_x_148:
[C---:B------:R-:W-:Y:S01]  /*28f0*/  LEA R4, R11.reuse, UR37, 0x4 ;  /* 0x000000250b047c11 */ /* 0x040fe2000f8e20ff */
[----:B-1----:R-:W-:Y:S01]  /*2900*/  VIADD R0, R0, 0xc0 ;  /* 0x000000c000007836 */ /* 0x002fe20000000000 */
[----:B------:R-:W-:Y:S01]  /*2910*/  SEL R8, R8, RZ, P0 ;  /* 0x000000ff08087207 */ /* 0x000fe20000000000 */
[----:B------:R-:W-:-:S03]  /*2920*/  VIADD R11, R11, 0x1 ;  /* 0x000000010b0b7836 */ /* 0x000fc60000000000 */
[----:B------:R-:W1:Y:S01]  /*2930*/  LDS.128 R4, [R4+0x120] ;  /* 0x0001200004047984 */ /* 0x000e620000000c00 */
[----:B------:R-:W-:Y:S02]  /*2940*/  PRMT R0, RZ, 0x654, R0 ;  /* 0x00000654ff007816 */ /* 0x000fe40000000000 */
[C---:B------:R-:W-:Y:S01]  /*2950*/  ISETP.NE.AND P1, PT, R11.reuse, 0x2, PT ;  /* 0x000000020b00780c */ /* 0x040fe20003f25270 */
[----:B------:R-:W-:Y:S01]  /*2960*/  @!PT LDS RZ, [RZ] ;  /* 0x00000000fffff984 */ /* 0x000fe20000000800 */
[----:B------:R-:W-:Y:S01]  /*2970*/  @!PT LDS RZ, [RZ] ;  /* 0x00000000fffff984 */ /* 0x000fe20000000800 */
[----:B------:R-:W-:Y:S01]  /*2980*/  @!PT LDS RZ, [RZ] ;  /* 0x00000000fffff984 */ /* 0x000fe20000000800 */
[----:B------:R-:W-:Y:S01]  /*2990*/  @!PT LDS RZ, [RZ] ;  /* 0x00000000fffff984 */ /* 0x000fe20000000800 */
[----:B------:R2:W-:Y:S06]  /*29a0*/  MEMBAR.ALL.CTA ;  /* 0x0000000000007992 */ /* 0x0005ec0000008000 */
[----:B--2---:R-:W2:Y:S01]  /*29b0*/  FENCE.VIEW.ASYNC.S ;  /* 0x00000000000073c6 */ /* 0x004ea20000000000 */
[----:B------:R-:W-:Y:S01]  /*29c0*/  SEL R11, R11, RZ, P1 ;  /* 0x000000ff0b0b7207 */ /* 0x000fe20000800000 */
[----:B--2---:R2:W-:Y:S01]  /*29d0*/  SYNCS.ARRIVE.TRANS64.RED.A1T0 RZ, [R0+URZ], RZ ;  /* 0x000000ff00ff79a7 */ /* 0x0045e200081004ff */
[----:B-1----:R-:W-:-:S02]  /*29e0*/  LOP3.LUT P3, RZ, R6, 0x1, RZ, 0xc0, !PT ;  /* 0x0000000106ff7812 */ /* 0x002fc4000786c0ff */
[----:B------:R-:W-:-:S04]  /*29f0*/  SEL R5, RZ, 0x1, P1 ;  /* 0x00000001ff057807 */ /* 0x000fc80000800000 */
[----:B------:R-:W-:Y:S02]  /*2a00*/  LOP3.LUT R10, R10, R5, RZ, 0x3c, !PT ;  /* 0x000000050a0a7212 */ /* 0x000fe400078e3cff */
[----:B--2---:R-:W-:-:S04]  /*2a10*/  SEL R0, RZ, 0x1, P0 ;  /* 0x00000001ff007807 */ /* 0x004fc80000000000 */
[----:B------:R-:W-:Y:S01]  /*2a20*/  LOP3.LUT R9, R9, R0, RZ, 0x3c, !PT ;  /* 0x0000000009097212 */ /* 0x000fe200078e3cff */
[----:B------:R-:W-:Y:S06]  /*2a30*/  @P3 BRA `(.L_x_46) ;  /* 0xfffffffc002c3947 */ /* 0x000fec000383ffff */
[----:B------:R-:W-:Y:S01]  /*2a40*/  ULEA UR5, UR6, UR37, 0x3 ;  /* 0x0000002506057291 */ /* 0x000fe2000f8e18ff */
[----:B------:R-:W-:-:S08]  /*2a50*/  SHF.L.U32 R3, R12, 0x1f, RZ ;  /* 0x0000001f0c037819 */ /* 0x000fd000000006ff */
[----:B------:R-:W1:Y:S02]  /*2a60*/  SYNCS.PHASECHK.TRANS64 P0, [UR5+0xc0], R3 ;  /* 0x0000c003ff0075a7 */ /* 0x000e640008001005 */
[----:B-1----:R-:W-:Y:S05]  /*2a70*/  @P0 BRA `(.L_x_47) ;  /* 0x0000000000080947 */ /* 0x002fea0003800000 */
[----:B------:R-:W1:Y:S02]  /*2a80*/  SYNCS.PHASECHK.TRANS64.TRYWAIT P0, [UR5+0xc0], R3 ;  /* 0x0000c003ff0075a7 */ /* 0x000e640008001105 */
[----:B-1----:R-:W-:Y:S05]  /*2a90*/  @!P0 BRA `(.L_x_48) ;  /* 0x0000008400bc8947 */ /* 0x002fea0003800000 */
.L_x_47:
[----:B------:R-:W-:-:S04]  /*2aa0*/  UIADD3 UR4, UPT, UPT, UR6, 0x1, URZ ;  /* 0x0000000106047890 */ /* 0x000fc8000fffe0ff */
[----:B------:R-:W-:-:S04]  /*2ab0*/  UISETP.NE.AND UP0, UPT, UR4, 0x2, UPT ;  /* 0x000000020400788c */ /* 0x000fc8000bf05270 */
[----:B------:R-:W-:Y:S02]  /*2ac0*/  USEL UR7, URZ, 0x1, UP0 ;  /* 0x00000001ff077887 */ /* 0x000fe40008000000 */
[----:B------:R-:W-:-:S04]  /*2ad0*/  USEL UR4, UR4, URZ, UP0 ;  /* 0x000000ff04047287 */ /* 0x000fc80008000000 */
[----:B------:R-:W-:Y:S01]  /*2ae0*/  ULEA UR4, UR4, UR37, 0x3 ;  /* 0x0000002504047291 */ /* 0x000fe2000f8e18ff */
[----:B-1----:R-:W-:-:S04]  /*2af0*/  LOP3.LUT R3, R12, UR7, RZ, 0x3c, !PT ;  /* 0x000000070c037c12 */ /* 0x002fc8000f8e3cff */
[----:B------:R-:W-:-:S04]  /*2b00*/  SHF.L.U32 R0, R3, 0x1f, RZ ;  /* 0x0000001f03007819 */ /* 0x000fc800000006ff */
[----:B------:R-:W1:Y:S02]  /*2b10*/  SYNCS.PHASECHK.TRANS64 P0, [UR4+0xc0], R0 ;  /* 0x0000c000ff0075a7 */ /* 0x000e640008001004 */
[----:B-1----:R-:W-:Y:S05]  /*2b20*/  @P0 EXIT ;  /* 0x000000000000094d */ /* 0x002fea0003800000 */
[----:B------:R-:W-:Y:S02]  /*2b30*/  SHF.L.U32 R3, R3, 0x1f, RZ ;  /* 0x0000001f03037819 */ /* 0x000fe400000006ff */
[----:B------:R-:W-:-:S07]  /*2b40*/  MOV R0, UR4 ;  /* 0x0000000400007c02 */ /* 0x000fce0008000f00 */
.L_x_49:
[----:B-1----:R1:W2:Y:S02]  /*2b50*/  SYNCS.PHASECHK.TRANS64.TRYWAIT P0, [R0+URZ+0xc0], R3 ;  /* 0x0000c003000075a7 */ /* 0x0022a400080011ff */
[----:B--2---:R-:W-:Y:S05]  /*2b60*/  @!P0 NANOSLEEP.SYNCS 0x989680 ;  /* 0x009896800000895d */ /* 0x004fea0003900000 */
[----:B------:R-:W2:Y:S02]  /*2b70*/  @!P0 SYNCS.PHASECHK.TRANS64 P0, [R0+URZ+0xc0], R3 ;  /* 0x0000c003000085a7 */ /* 0x000ea400080010ff */
[----:B--2---:R-:W-:Y:S05]  /*2b80*/  @P0 EXIT ;  /* 0x000000000000094d */ /* 0x004fea0003800000 */
[----:B------:R-:W-:Y:S05]  /*2b90*/  BRA `(.L_x_49) ;  /* 0xfffffffc00ec7947 */ /* 0x000fea000383ffff */
.L_x_42:
[----:B------:R-:W-:-:S09]  /*2ba0*/  UISETP.NE.AND UP1, UPT, UR8, URZ, UPT ;  /* 0x000000ff0800728c */ /* 0x000fd2000bf25270 */
[----:B------:R-:W-:Y:S05]  /*2bb0*/  BRA.U UP1, `(.L_x_50) ;  /* 0x0000000d01347547 */ /* 0x000fea000b800000 */
[----:B------:R-:W-:Y:S01]  /*2bc0*/  UMOV UR4, 0x40 ;  /* 0x0000004000047882 */ /* 0x000fe20000000000 */
[----:B------:R-:W-:Y:S01]  /*2bd0*/  NOP ;  /* 0x0000000000007918 */ /* 0x000fe20000000000 */
[----:B------:R-:W-:Y:S01]  /*2be0*/  ULEA UR4, UR37, UR4, 0x18 ;  /* 0x0000000425047291 */ /* 0x000fe2000f8ec0ff */
[----:B------:R-:W-:Y:S02]  /*2bf0*/  UMOV UR5, 0x400 ;  /* 0x0000040000057882 */ /* 0x000fe40000000000 */
[----:B------:R-:W-:-:S06]  /*2c00*/  ULEA UR37, UR37, UR5, 0x18 ;  /* 0x0000000525257291 */ /* 0x000fcc000f8ec0ff */
[----:B------:R-:W1:Y:S02]  /*2c10*/  LDS.U8 R0, [UR4+0x1c] ;  /* 0x00001c04ff007984 */ /* 0x000e640008000000 */
[----:B-1----:R-:W-:-:S13]  /*2c20*/  ISETP.NE.AND P0, PT, R0, RZ, PT ;  /* 0x000000ff0000720c */ /* 0x002fda0003f05270 */
[----:B------:R-:W-:Y:S05]  /*2c30*/  @P0 BRA `(.L_x_51) ;  /* 0x0000000000580947 */ /* 0x000fea0003800000 */
[----:B------:R-:W-:-:S13]  /*2c40*/  ELECT P0, URZ, PT ;  /* 0x0000000000ff782f */ /* 0x000fda0003800000 */
[----:B------:R-:W-:Y:S05]  /*2c50*/  @!P0 BRA `(.L_x_52) ;  /* 0x0000000000608947 */ /* 0x000fea0003800000 */
[----:B------:R-:W-:Y:S01]  /*2c60*/  UMOV UR5, 0x10 ;  /* 0x0000001000057882 */ /* 0x000fe20000000000 */
[----:B------:R-:W-:Y:S01]  /*2c70*/  HFMA2 R0, -RZ, RZ, 0, 5.9604644775390625e-08 ;  /* 0x00000001ff007431 */ /* 0x000fe200000001ff */
[----:B------:R-:W-:-:S03]  /*2c80*/  MOV R2, 0xffff ;  /* 0x0000ffff00027802 */ /* 0x000fc60000000f00 */
[----:B------:R-:W-:Y:S04]  /*2c90*/  DEPBAR.LE SB1, 0x36 ;  /* 0x00009d800000791a */ /* 0x000fe80000000000 */
[----:B------:R-:W1:Y:S02]  /*2ca0*/  UTCATOMSWS.FIND_AND_SET.ALIGN UP0, UR5, UR5 ;  /* 0x00000005000575e3 */ /* 0x000e640008000800 */
[----:B-1----:R-:W-:Y:S01]  /*2cb0*/  MOV R3, UR5 ;  /* 0x0000000500037c02 */ /* 0x002fe20008000f00 */
[----:B------:R-:W-:Y:S06]  /*2cc0*/  BRA.U UP0, `(.L_x_53) ;  /* 0x0000000100187547 */ /* 0x000fec000b800000 */
.L_x_54:
[----:B------:R-:W-:Y:S05]  /*2cd0*/  NANOSLEEP 0x64 ;  /* 0x000000640000795d */ /* 0x000fea0003800000 */
[----:B------:R-:W-:-:S05]  /*2ce0*/  UMOV UR5, 0x10 ;  /* 0x0000001000057882 */ /* 0x000fca0000000000 */
[----:B------:R-:W-:Y:S04]  /*2cf0*/  DEPBAR.LE SB1, 0x36 ;  /* 0x00009d800000791a */ /* 0x000fe80000000000 */
[----:B------:R-:W1:Y:S02]  /*2d00*/  UTCATOMSWS.FIND_AND_SET.ALIGN UP0, UR5, UR5 ;  /* 0x00000005000575e3 */ /* 0x000e640008000800 */
[----:B-1----:R-:W-:Y:S01]  /*2d10*/  MOV R3, UR5 ;  /* 0x0000000500037c02 */ /* 0x002fe20008000f00 */
[----:B------:R-:W-:Y:S05]  /*2d20*/  BRA.U !UP0, `(.L_x_54) ;  /* 0xfffffffd08e87547 */ /* 0x000fea000b83ffff */
.L_x_53:
[-C--:B------:R-:W-:Y:S02]  /*2d30*/  SHF.L.U32 R2, R2, R3.reuse, RZ ;  /* 0x0000000302027219 */ /* 0x080fe400000006ff */
[----:B------:R-:W-:Y:S01]  /*2d40*/  SHF.L.U32 R0, R0, R3, RZ ;  /* 0x0000000300007219 */ /* 0x000fe200000006ff */
[----:B------:R-:W-:Y:S02]  /*2d50*/  IMAD.SHL.U32 R3, R3, 0x20, RZ ;  /* 0x0000002003037824 */ /* 0x000fe400078e00ff */
[----:B------:R1:W-:Y:S04]  /*2d60*/  ATOMS.OR RZ, [UR4+0x14], R2 ;  /* 0x00001402ffff798c */ /* 0x0003e8000b000004 */
[----:B------:R1:W-:Y:S04]  /*2d70*/  ATOMS.OR RZ, [UR4+0x18], R0 ;  /* 0x00001800ffff798c */ /* 0x0003e8000b000004 */
[----:B------:R1:W-:Y:S01]  /*2d80*/  STS [UR37+0x140], R3 ;  /* 0x00014003ff007988 */ /* 0x0003e20008000825 */
[----:B------:R-:W-:Y:S05]  /*2d90*/  BRA `(.L_x_52) ;  /* 0x0000000000107947 */ /* 0x000fea0003800000 */
.L_x_51:
[----:B------:R-:W-:Y:S02]  /*2da0*/  MOV R0, 0xffffffff ;  /* 0xffffffff00007802 */ /* 0x000fe40000000f00 */
[----:B------:R-:W-:-:S03]  /*2db0*/  MOV R2, 0x2de0 ;  /* 0x00002de000027802 */ /* 0x000fc60000000f00 */
[----:B------:R1:W-:Y:S04]  /*2dc0*/  STS [UR37+0x140], R0 ;  /* 0x00014000ff007988 */ /* 0x0003e80008000825 */
[----:B-1-3-5:R-:W-:Y:S05]  /*2dd0*/  CALL.REL.NOINC `($__internal_1_$__cuda_sm10x_tcgen05_guardrail_trap_phase_invalid_during_alloc) ;  /* 0x0000008800d47944 */ /* 0x02afea0003c00000 */
.L_x_52:
[----:B------:R-:W-:Y:S05]  /*2de0*/  WARPSYNC.ALL ;  /* 0x0000000000007948 */ /* 0x000fea0003800000 */
[----:B------:R-:W2:Y:S01]  /*2df0*/  S2UR UR6, SR_CgaCtaId ;  /* 0x00000000000679c3 */ /* 0x000ea20000008800 */
[----:B------:R-:W-:Y:S01]  /*2e00*/  UMOV UR4, 0x400 ;  /* 0x0000040000047882 */ /* 0x000fe20000000000 */
[----:B------:R-:W-:-:S06]  /*2e10*/  NOP ;  /* 0x0000000000007918 */ /* 0x000fcc0000000000 */
[----:B------:R-:W-:Y:S06]  /*2e20*/  BAR.ARV 0x6, 0xa0 ;  /* 0x0182800000007b1d */ /* 0x000fec0000002000 */
[----:B------:R-:W4:Y:S01]  /*2e30*/  LDCU UR7, c[0x0][0x38c] ;  /* 0x00007180ff0777ac */ /* 0x000f220008000800 */
[----:B------:R-:W-:Y:S01]  /*2e40*/  IMAD.MOV.U32 R11, RZ, RZ, 0x1 ;  /* 0x00000001ff0b7424 */ /* 0x000fe200078e00ff */
[----:B------:R-:W-:Y:S01]  /*2e50*/  CS2R R8, SRZ ;  /* 0x0000000000087805 */ /* 0x000fe2000001ff00 */
[----:B------:R-:W-:Y:S01]  /*2e60*/  IMAD.MOV.U32 R10, RZ, RZ, RZ ;  /* 0x000000ffff0a7224 */ /* 0x000fe200078e00ff */
[----:B------:R-:W-:Y:S01]  /*2e70*/  UMOV UR18, URZ ;  /* 0x000000ff00127c82 */ /* 0x000fe20008000000 */
[----:B------:R-:W-:Y:S01]  /*2e80*/  UMOV UR17, URZ ;  /* 0x000000ff00117c82 */ /* 0x000fe20008000000 */
[----:B------:R-:W-:Y:S01]  /*2e90*/  UMOV UR22, 0x0 ;  /* 0x0000000000167882 */ /* 0x000fe20000000000 */
[----:B------:R-:W-:Y:S01]  /*2ea0*/  UMOV UR23, 0x8400010 ;  /* 0x0840001000177882 */ /* 0x000fe20000000000 */
[----:B------:R-:W-:Y:S01]  /*2eb0*/  UMOV UR20, 0x0 ;  /* 0x0000000000147882 */ /* 0x000fe20000000000 */
[----:B------:R-:W-:Y:S01]  /*2ec0*/  UMOV UR21, 0x8400010 ;  /* 0x0840001000157882 */ /* 0x000fe20000000000 */
[----:B--2---:R-:W-:Y:S01]  /*2ed0*/  ULEA UR6, UR6, UR4, 0x18 ;  /* 0x0000000406067291 */ /* 0x004fe2000f8ec0ff */
[----:B------:R-:W2:Y:S03]  /*2ee0*/  LDCU UR4, c[0x0][0x38c] ;  /* 0x00007180ff0477ac */ /* 0x000ea60008000800 */
[----:B------:R-:W-:-:S02]  /*2ef0*/  UIADD3 UR11, UPT, UPT, UR6, 0x10800, URZ ;  /* 0x00010800060b7890 */ /* 0x000fc4000fffe0ff */
[----:B----4-:R-:W-:-:S03]  /*2f00*/  UIADD3 UR7, UPT, UPT, UR7, 0x1f, URZ ;  /* 0x0000001f07077890 */ /* 0x010fc6000fffe0ff */
[----:B-1----:R-:W1:Y:S01]  /*2f10*/  LDS R0, [UR6+0x140] ;  /* 0x00014006ff007984 */ /* 0x002e620008000800 */
[----:B------:R-:W-:Y:S02]  /*2f20*/  UIADD3 UR12, UPT, UPT, UR6, 0x1c800, URZ ;  /* 0x0001c800060c7890 */ /* 0x000fe4000fffe0ff */
[----:B------:R-:W-:Y:S02]  /*2f30*/  USHF.R.S32.HI UR5, URZ, 0x1f, UR7 ;  /* 0x0000001fff057899 */ /* 0x000fe40008011407 */
[----:B------:R-:W-:Y:S02]  /*2f40*/  USHF.R.U32.HI UR11, URZ, 0x4, UR11 ;  /* 0x00000004ff0b7899 */ /* 0x000fe4000801160b */
[----:B------:R-:W-:Y:S02]  /*2f50*/  ULEA.HI UR5, UR5, UR7, URZ, 0x5 ;  /* 0x0000000705057291 */ /* 0x000fe4000f8f28ff */
[----:B------:R-:W-:Y:S02]  /*2f60*/  USHF.R.U32.HI UR12, URZ, 0x4, UR12 ;  /* 0x00000004ff0c7899 */ /* 0x000fe4000801160c */
[----:B------:R-:W-:-:S02]  /*2f70*/  USHF.R.S32.HI UR5, URZ, 0x5, UR5 ;  /* 0x00000005ff057899 */ /* 0x000fc40008011405 */
[----:B------:R-:W-:Y:S02]  /*2f80*/  ULOP3.LUT UR11, UR11, 0x3fff, URZ, 0xc0, !UPT ;  /* 0x00003fff0b0b7892 */ /* 0x000fe4000f8ec0ff */
[----:B------:R-:W-:Y:S02]  /*2f90*/  UISETP.LT.AND UP0, UPT, UR5, 0x1, UPT ;  /* 0x000000010500788c */ /* 0x000fe4000bf01270 */
[----:B------:R-:W-:Y:S02]  /*2fa0*/  ULOP3.LUT UR12, UR12, 0x3fff, URZ, 0xc0, !UPT ;  /* 0x00003fff0c0c7892 */ /* 0x000fe4000f8ec0ff */
[----:B------:R-:W-:Y:S02]  /*2fb0*/  USEL UR10, UR5, 0x1, !UP0 ;  /* 0x00000001050a7887 */ /* 0x000fe4000c000000 */
[----:B------:R-:W-:Y:S02]  /*2fc0*/  ULOP3.LUT UR11, UR11, 0x10000, URZ, 0xfc, !UPT ;  /* 0x000100000b0b7892 */ /* 0x000fe4000f8efcff */
[----:B------:R-:W-:-:S02]  /*2fd0*/  ULOP3.LUT UR12, UR12, 0x10000, URZ, 0xfc, !UPT ;  /* 0x000100000c0c7892 */ /* 0x000fc4000f8efcff */
[----:B------:R-:W-:Y:S02]  /*2fe0*/  UIADD3 UR10, UPT, UPT, -UR10, URZ, URZ ;  /* 0x000000ff0a0a7290 */ /* 0x000fe4000fffe1ff */
[----:B--2---:R-:W-:Y:S01]  /*2ff0*/  UISETP.GE.AND UP3, UPT, UR4, 0x1, UPT ;  /* 0x000000010400788c */ /* 0x004fe2000bf66270 */
[----:B-1----:R-:W-:-:S15]  /*3000*/  R2UR UR19, R0 ;  /* 0x00000000001372ca */ /* 0x002fde00000e0000 */
.L_x_61:
[----:B------:R-:W-:Y:S02]  /*3010*/  LEA R0, R10, UR6, 0x3 ;  /* 0x000000060a007c11 */ /* 0x000fe4000f8e18ff */
[----:B------:R-:W-:Y:S02]  /*3020*/  SHF.L.U32 R5, R9, 0x1f, RZ ;  /* 0x0000001f09057819 */ /* 0x000fe400000006ff */
[----:B------:R-:W-:Y:S01]  /*3030*/  PLOP3.LUT P0, PT, PT, PT, UP3, 0x80, 0x8 ;  /* 0x000000000008781c */ /* 0x000fe20003f0f038 */
[----:B------:R-:W-:Y:S01]  /*3040*/  VIADD R3, R0, 0xc0 ;  /* 0x000000c000037836 */ /* 0x000fe20000000000 */
[----:B-1----:R-:W1:Y:S02]  /*3050*/  SYNCS.PHASECHK.TRANS64.TRYWAIT P1, [R0+URZ+0xb0], R5 ;  /* 0x0000b005000075a7 */ /* 0x002e6400080211ff */
[----:B-1--4-:R-:W-:Y:S09]  /*3060*/  @!P1 BRA `(.L_x_55) ;  /* 0x0000008000609947 */ /* 0x012ff20003800000 */
.L_x_150:
[----:B------:R-:W-:Y:S01]  /*3070*/  LEA R4, R10, UR6, 0x4 ;  /* 0x000000060a047c11 */ /* 0x000fe2000f8e20ff */
[----:B------:R-:W-:Y:S01]  /*3080*/  @UP3 ULEA UR4, UR17, UR6, 0x3 ;  /* 0x0000000611043291 */ /* 0x000fe2000f8e18ff */
[----:B------:R-:W-:Y:S01]  /*3090*/  PLOP3.LUT P2, PT, PT, PT, PT, 0x80, 0x8 ;  /* 0x000000000008781c */ /* 0x000fe20003f4f070 */
[----:B------:R-:W-:Y:S01]  /*30a0*/  ULEA UR8, UR18, UR6, 0x3 ;  /* 0x0000000612087291 */ /* 0x000fe2000f8e18ff */
[----:B------:R-:W-:Y:S01]  /*30b0*/  PRMT R3, RZ, 0x654, R3 ;  /* 0x00000654ff037816 */ /* 0x000fe20000000003 */
[----:B------:R-:W-:Y:S01]  /*30c0*/  ULEA UR9, UR18, UR19, 0x8 ;  /* 0x0000001312097291 */ /* 0x000fe2000f8e40ff */
[----:B-1----:R-:W1:Y:S01]  /*30d0*/  LDS.128 R4, [R4+0x120] ;  /* 0x0001200004047984 */ /* 0x002e620000000c00 */
[----:B------:R-:W-:Y:S02]  /*30e0*/  @P0 SHF.L.U32 R2, R8, 0x1f, RZ ;  /* 0x0000001f08020819 */ /* 0x000fe400000006ff */
[----:B------:R-:W-:Y:S01]  /*30f0*/  SHF.L.U32 R0, R11, 0x1f, RZ ;  /* 0x0000001f0b007819 */ /* 0x000fe200000006ff */
[----:B------:R-:W-:Y:S01]  /*3100*/  @!PT LDS RZ, [RZ] ;  /* 0x00000000fffff984 */ /* 0x000fe20000000800 */
[----:B------:R-:W-:Y:S01]  /*3110*/  @!PT LDS RZ, [RZ] ;  /* 0x00000000fffff984 */ /* 0x000fe20000000800 */
[----:B------:R-:W-:Y:S01]  /*3120*/  @!PT LDS RZ, [RZ] ;  /* 0x00000000fffff984 */ /* 0x000fe20000000800 */
[----:B------:R-:W-:Y:S01]  /*3130*/  @!PT LDS RZ, [RZ] ;  /* 0x00000000fffff984 */ /* 0x000fe20000000800 */
[----:B------:R2:W-:Y:S06]  /*3140*/  MEMBAR.ALL.CTA ;  /* 0x0000000000007992 */ /* 0x0005ec0000008000 */
[----:B--2---:R-:W2:Y:S02]  /*3150*/  FENCE.VIEW.ASYNC.S ;  /* 0x00000000000073c6 */ /* 0x004ea40000000000 */
[----:B--2---:R2:W-:Y:S01]  /*3160*/  SYNCS.ARRIVE.TRANS64.RED.A1T0 RZ, [R3+URZ], RZ ;  /* 0x000000ff03ff79a7 */ /* 0x0045e200081004ff */
[----:B------:R2:W4:Y:S01]  /*3170*/  @P0 SYNCS.PHASECHK.TRANS64.TRYWAIT P2, [UR4], R2 ;  /* 0x00000002ff0005a7 */ /* 0x0005220008041104 */
[----:B-1----:R-:W-:Y:S01]  /*3180*/  LOP3.LUT P1, RZ, R6, 0x1, RZ, 0xc0, !PT ;  /* 0x0000000106ff7812 */ /* 0x002fe2000782c0ff */
[----:B------:R-:W1:Y:S02]  /*3190*/  SYNCS.PHASECHK.TRANS64.TRYWAIT P0, [UR8+0xe0], R0 ;  /* 0x0000e000ff0075a7 */ /* 0x000e640008001108 */
[----:B-12-4-:R-:W-:Y:S10]  /*31a0*/  @!P0 BRA `(.L_x_56) ;  /* 0x0000008000248947 */ /* 0x016ff40003800000 */
.L_x_152:
[----:B------:R-:W-:Y:S01]  /*31b0*/  IADD3 R10, PT, PT, R10, 0x1, RZ ;  /* 0x000000010a0a7810 */ /* 0x000fe20007ffe0ff */
[----:B------:R-:W-:Y:S06]  /*31c0*/  BRA.U !UP3, `(.L_x_57) ;  /* 0x000000010b987547 */ /* 0x000fec000b800000 */
[----:B------:R-:W-:Y:S01]  /*31d0*/  UPLOP3.LUT UP4, UPT, UPT, UPT, UPT, 0x40, 0x4 ;  /* 0x000000000004789c */ /* 0x000fe20003f8e870 */
[----:B------:R-:W-:Y:S01]  /*31e0*/  UMOV UR16, UR10 ;  /* 0x0000000a00107c82 */ /* 0x000fe20008000000 */
[----:B------:R-:W-:Y:S01]  /*31f0*/  UMOV UR15, UR5 ;  /* 0x00000005000f7c82 */ /* 0x000fe20008000000 */
[----:B------:R-:W-:-:S08]  /*3200*/  UMOV UR14, UR17 ;  /* 0x00000011000e7c82 */ /* 0x000fd00008000000 */
.L_x_60:
[----:B------:R-:W-:Y:S02]  /*3210*/  UIADD3 UR16, UPT, UPT, UR16, 0x1, URZ ;  /* 0x0000000110107890 */ /* 0x000fe4000fffe0ff */
[----:B--2---:R-:W-:Y:S02]  /*3220*/  ULEA UR7, UR14, UR6, 0x3 ;  /* 0x000000060e077291 */ /* 0x004fe4000f8e18ff */
[----:B------:R-:W-:Y:S01]  /*3230*/  UISETP.NE.AND UP0, UPT, UR16, URZ, UPT ;  /* 0x000000ff1000728c */ /* 0x000fe2000bf05270 */
[----:B----4-:R-:W-:Y:S10]  /*3240*/  @P2 BRA `(.L_x_58) ;  /* 0x00000000000c2947 */ /* 0x010ff40003800000 */
[----:B-1----:R-:W-:Y:S04]  /*3250*/  SHF.L.U32 R3, R8, 0x1f, RZ ;  /* 0x0000001f08037819 */ /* 0x002fe800000006ff */
[----:B------:R-:W1:Y:S02]  /*3260*/  SYNCS.PHASECHK.TRANS64.TRYWAIT P0, [UR7], R3 ;  /* 0x00000003ff0075a7 */ /* 0x000e640008001107 */
[----:B-1----:R-:W-:Y:S05]  /*3270*/  @!P0 BRA `(.L_x_59) ;  /* 0x0000008000088947 */ /* 0x002fea0003800000 */
.L_x_58:
[----:B------:R-:W-:Y:S01]  /*3280*/  UISETP.NE.AND UP1, UPT, UR15, 0x1, UPT ;  /* 0x000000010f00788c */ /* 0x000fe2000bf25270 */
[----:B------:R-:W-:Y:S01]  /*3290*/  PLOP3.LUT P2, PT, PT, PT, PT, 0x80, 0x8 ;  /* 0x000000000008781c */ /* 0x000fe20003f4f070 */
[----:B------:R-:W-:Y:S02]  /*32a0*/  UIADD3 UR17, UPT, UPT, UR14, 0x1, URZ ;  /* 0x000000010e117890 */ /* 0x000fe4000fffe0ff */
[----:B------:R-:W-:Y:S02]  /*32b0*/  ULEA UR24, UR14, UR12, 0xa ;  /* 0x0000000c0e187291 */ /* 0x000fe4000f8e50ff */
[----:B------:R-:W-:Y:S01]  /*32c0*/  UISETP.NE.AND UP2, UPT, UR17, 0x6, UPT ;  /* 0x000000061100788c */ /* 0x000fe2000bf45270 */
[----:B------:R-:W-:Y:S01]  /*32d0*/  PLOP3.LUT P0, PT, PT, PT, UP1, 0x80, 0x8 ;  /* 0x000000000008781c */ /* 0x000fe20003f0f018 */
[----:B------:R-:W-:Y:S02]  /*32e0*/  ULEA UR26, UR14, UR11, 0x9 ;  /* 0x0000000b0e1a7291 */ /* 0x000fe4000f8e48ff */
[----:B------:R-:W-:Y:S02]  /*32f0*/  USEL UR13, URZ, 0x1, UP2 ;  /* 0x00000001ff0d7887 */ /* 0x000fe40009000000 */
[----:B------:R-:W-:Y:S02]  /*3300*/  USEL UR17, UR17, URZ, UP2 ;  /* 0x000000ff11117287 */ /* 0x000fe40009000000 */
[----:B------:R-:W-:Y:S02]  /*3310*/  UIADD3 UR30, UPT, UPT, UR24, 0x2, URZ ;  /* 0x00000002181e7890 */ /* 0x000fe4000fffe0ff */
[----:B------:R-:W-:Y:S01]  /*3320*/  @UP1 ULEA UR4, UR17, UR6, 0x3 ;  /* 0x0000000611041291 */ /* 0x000fe2000f8e18ff */
[----:B------:R-:W-:Y:S01]  /*3330*/  LOP3.LUT R8, R8, UR13, RZ, 0x3c, !PT ;  /* 0x0000000d08087c12 */ /* 0x000fe2000f8e3cff */
[----:B------:R-:W-:Y:S02]  /*3340*/  UIADD3 UR28, UPT, UPT, UR26, 0x2, URZ ;  /* 0x000000021a1c7890 */ /* 0x000fe4000fffe0ff */
[----:B------:R-:W-:Y:S01]  /*3350*/  UIADD3 UR7, UPT, UPT, UR7, 0x30, URZ ;  /* 0x0000003007077890 */ /* 0x000fe2000fffe0ff */
[----:B-1----:R-:W-:Y:S01]  /*3360*/  @P0 SHF.L.U32 R0, R8, 0x1f, RZ ;  /* 0x0000001f08000819 */ /* 0x002fe200000006ff */
[----:B------:R-:W-:Y:S01]  /*3370*/  UMOV UR25, 0x80004020 ;  /* 0x8000402000197882 */ /* 0x000fe20000000000 */
[----:B------:R-:W-:Y:S01]  /*3380*/  UMOV UR27, 0x80004020 ;  /* 0x80004020001b7882 */ /* 0x000fe20000000000 */
[----:B------:R-:W-:Y:S01]  /*3390*/  UMOV UR31, 0x80004020 ;  /* 0x80004020001f7882 */ /* 0x000fe20000000000 */
[----:B------:R2:W4:Y:S01]  /*33a0*/  @P0 SYNCS.PHASECHK.TRANS64.TRYWAIT P2, [UR4], R0 ;  /* 0x00000000ff0005a7 */ /* 0x0005220008041104 */
[----:B------:R-:W-:Y:S01]  /*33b0*/  UIADD3 UR15, UPT, UPT, UR15, -0x1, URZ ;  /* 0xffffffff0f0f7890 */ /* 0x000fe2000fffe0ff */
[----:B------:R2:W-:Y:S01]  /*33c0*/  UTCHMMA gdesc[UR26], gdesc[UR24], tmem[UR9], tmem[UR22], idesc[UR23], UP4 ;  /* 0x00ff16181a0075ea */ /* 0x0005e2000a000009 */
[----:B------:R-:W-:Y:S01]  /*33d0*/  UPLOP3.LUT UP4, UPT, UPT, UPT, UPT, 0x80, 0x8 ;  /* 0x000000000008789c */ /* 0x000fe20003f8f070 */
[----:B------:R-:W-:Y:S01]  /*33e0*/  UMOV UR29, 0x80004020 ;  /* 0x80004020001d7882 */ /* 0x000fe20000000000 */
[----:B------:R-:W-:Y:S01]  /*33f0*/  UMOV UR14, UR17 ;  /* 0x00000011000e7c82 */ /* 0x000fe20008000000 */
[----:B------:R2:W-:Y:S01]  /*3400*/  UTCHMMA gdesc[UR28], gdesc[UR30], tmem[UR9], tmem[UR20], idesc[UR21], UPT ;  /* 0x00ff141e1c0075ea */ /* 0x0005e2000b800009 */
[----:B------:R2:W-:Y:S01]  /*3410*/  UTCBAR [UR7], URZ ;  /* 0x000000ff070073e9 */ /* 0x0005e200080000ff */
[----:B------:R-:W-:Y:S06]  /*3420*/  BRA.U UP0, `(.L_x_60) ;  /* 0xfffffffd00787547 */ /* 0x000fec000b83ffff */
.L_x_57:
[----:B------:R-:W-:Y:S01]  /*3430*/  UIADD3 UR18, UPT, UPT, UR18, 0x1, URZ ;  /* 0x0000000112127890 */ /* 0x000fe2000fffe0ff */
[C---:B------:R-:W-:Y:S01]  /*3440*/  ISETP.NE.AND P0, PT, R10.reuse, 0x2, PT ;  /* 0x000000020a00780c */ /* 0x040fe20003f05270 */
[----:B------:R-:W-:Y:S02]  /*3450*/  UIADD3 UR8, UPT, UPT, UR8, 0xd0, URZ ;  /* 0x000000d008087890 */ /* 0x000fe4000fffe0ff */
[----:B------:R-:W-:Y:S01]  /*3460*/  UISETP.NE.AND UP0, UPT, UR18, 0x2, UPT ;  /* 0x000000021200788c */ /* 0x000fe2000bf05270 */
[----:B-12---:R-:W-:Y:S02]  /*3470*/  SEL R0, RZ, 0x1, P0 ;  /* 0x00000001ff007807 */ /* 0x006fe40000000000 */
[----:B------:R-:W-:Y:S01]  /*3480*/  SEL R10, R10, RZ, P0 ;  /* 0x000000ff0a0a7207 */ /* 0x000fe20000000000 */
[----:B------:R-:W-:Y:S01]  /*3490*/  USEL UR4, URZ, 0x1, UP0 ;  /* 0x00000001ff047887 */ /* 0x000fe20008000000 */
[----:B------:R-:W-:Y:S01]  /*34a0*/  LOP3.LUT R9, R9, R0, RZ, 0x3c, !PT ;  /* 0x0000000009097212 */ /* 0x000fe200078e3cff */
[----:B------:R-:W-:Y:S01]  /*34b0*/  USEL UR18, UR18, URZ, UP0 ;  /* 0x000000ff12127287 */ /* 0x000fe20008000000 */
[----:B------:R1:W-:Y:S03]  /*34c0*/  UTCBAR [UR8], URZ ;  /* 0x000000ff080073e9 */ /* 0x0003e600080000ff */
[----:B------:R-:W-:Y:S01]  /*34d0*/  LOP3.LUT R11, R11, UR4, RZ, 0x3c, !PT ;  /* 0x000000040b0b7c12 */ /* 0x000fe2000f8e3cff */
[----:B------:R-:W-:Y:S07]  /*34e0*/  @P1 BRA `(.L_x_61) ;  /* 0xfffffff800c81947 */ /* 0x000fee000383ffff */
[----:B------:R-:W2:Y:S01]  /*34f0*/  S2UR UR4, SR_CgaCtaId ;  /* 0x00000000000479c3 */ /* 0x000ea20000008800 */
[----:B------:R-:W-:Y:S01]  /*3500*/  ELECT P0, URZ, PT ;  /* 0x0000000000ff782f */ /* 0x000fe20003800000 */
[----:B------:R-:W-:Y:S01]  /*3510*/  IMAD.MOV.U32 R0, RZ, RZ, 0x1 ;  /* 0x00000001ff007424 */ /* 0x000fe200078e00ff */
[----:B------:R-:W-:Y:S01]  /*3520*/  UIADD3 UR6, UPT, UPT, UR6, 0xe0, URZ ;  /* 0x000000e006067890 */ /* 0x000fe2000fffe0ff */
[----:B------:R-:W-:Y:S01]  /*3530*/  SHF.L.U32 R3, R11, 0x1f, RZ ;  /* 0x0000001f0b037819 */ /* 0x000fe200000006ff */
[----:B------:R-:W-:-:S03]  /*3540*/  UMOV UR5, 0x40 ;  /* 0x0000004000057882 */ /* 0x000fc60000000000 */
[----:B------:R-:W-:Y:S01]  /*3550*/  UVIRTCOUNT.DEALLOC.SMPOOL 0x80 ;  /* 0x000000800000784c */ /* 0x000fe20000000000 */
[----:B--2---:R-:W-:Y:S02]  /*3560*/  ULEA UR4, UR4, UR5, 0x18 ;  /* 0x0000000504047291 */ /* 0x004fe4000f8ec0ff */
[----:B------:R-:W-:-:S07]  /*3570*/  ULEA UR5, UR18, UR6, 0x3 ;  /* 0x0000000612057291 */ /* 0x000fce000f8e18ff */
[----:B------:R2:W-:Y:S02]  /*3580*/  @P0 STS.U8 [UR4+0x1c], R0 ;  /* 0x00001c00ff000988 */ /* 0x0005e40008000004 */
[----:B------:R-:W3:Y:S02]  /*3590*/  SYNCS.PHASECHK.TRANS64.TRYWAIT P0, [UR5], R3 ;  /* 0x00000003ff0075a7 */ /* 0x000ee40008001105 */
[----:B--23--:R-:W-:Y:S05]  /*35a0*/  @!P0 BRA `(.L_x_62) ;  /* 0x0000007c00548947 */ /* 0x00cfea0003800000 */
.L_x_155:
[----:B------:R-:W-:-:S04]  /*35b0*/  UIADD3 UR7, UPT, UPT, UR18, 0x1, URZ ;  /* 0x0000000112077890 */ /* 0x000fc8000fffe0ff */
[----:B------:R-:W-:-:S04]  /*35c0*/  UISETP.NE.AND UP0, UPT, UR7, 0x2, UPT ;  /* 0x000000020700788c */ /* 0x000fc8000bf05270 */
[----:B------:R-:W-:Y:S02]  /*35d0*/  USEL UR5, URZ, 0x1, UP0 ;  /* 0x00000001ff057887 */ /* 0x000fe40008000000 */
[----:B------:R-:W-:-:S04]  /*35e0*/  USEL UR7, UR7, URZ, UP0 ;  /* 0x000000ff07077287 */ /* 0x000fc80008000000 */
[----:B------:R-:W-:Y:S01]  /*35f0*/  ULEA UR7, UR7, UR6, 0x3 ;  /* 0x0000000607077291 */ /* 0x000fe2000f8e18ff */
[----:B--2---:R-:W-:-:S04]  /*3600*/  LOP3.LUT R3, R11, UR5, RZ, 0x3c, !PT ;  /* 0x000000050b037c12 */ /* 0x004fc8000f8e3cff */
[----:B------:R-:W-:-:S04]  /*3610*/  SHF.L.U32 R3, R3, 0x1f, RZ ;  /* 0x0000001f03037819 */ /* 0x000fc800000006ff */
[----:B------:R-:W2:Y:S02]  /*3620*/  SYNCS.PHASECHK.TRANS64.TRYWAIT P0, [UR7], R3 ;  /* 0x00000003ff0075a7 */ /* 0x000ea40008001107 */
[----:B--2---:R-:W-:Y:S05]  /*3630*/  @!P0 BRA `(.L_x_63) ;  /* 0x0000007c00488947 */ /* 0x004fea0003800000 */
.L_x_157:
[----:B------:R-:W-:Y:S01]  /*3640*/  NOP ;  /* 0x0000000000007918 */ /* 0x000fe20000000000 */
[----:B--2---:R-:W2:Y:S01]  /*3650*/  LDS R0, [UR4+0x14] ;  /* 0x00001404ff007984 */ /* 0x004ea20008000800 */
[----:B------:R-:W-:Y:S01]  /*3660*/  ULOP3.LUT UR6, UR19, 0xffff, URZ, 0xc0, !UPT ;  /* 0x0000ffff13067892 */ /* 0x000fe2000f8ec0ff */
[----:B-1----:R-:W-:Y:S01]  /*3670*/  UMOV UR8, 0xffff ;  /* 0x0000ffff00087882 */ /* 0x002fe20000000000 */
[----:B------:R-:W-:Y:S02]  /*3680*/  UMOV UR5, 0x1 ;  /* 0x0000000100057882 */ /* 0x000fe40000000000 */
[----:B------:R-:W-:-:S04]  /*3690*/  USHF.R.U32.HI UR6, URZ, 0x5, UR6 ;  /* 0x00000005ff067899 */ /* 0x000fc80008011606 */
[----:B------:R-:W-:Y:S02]  /*36a0*/  USHF.L.U32 UR8, UR8, UR6, URZ ;  /* 0x0000000608087299 */ /* 0x000fe400080006ff */
[----:B------:R-:W-:-:S04]  /*36b0*/  USHF.L.U32 UR5, UR5, UR6, URZ ;  /* 0x0000000605057299 */ /* 0x000fc800080006ff */
[----:B--2---:R-:W-:-:S04]  /*36c0*/  LOP3.LUT R0, R0, UR8, RZ, 0xc0, !PT ;  /* 0x0000000800007c12 */ /* 0x004fc8000f8ec0ff */
[----:B------:R-:W-:-:S13]  /*36d0*/  ISETP.NE.AND P0, PT, R0, UR8, PT ;  /* 0x0000000800007c0c */ /* 0x000fda000bf05270 */
[----:B------:R-:W-:Y:S05]  /*36e0*/  @P0 BRA `(.L_x_64) ;  /* 0x0000000000580947 */ /* 0x000fea0003800000 */
[----:B------:R-:W1:Y:S02]  /*36f0*/  LDS R0, [UR4+0x18] ;  /* 0x00001804ff007984 */ /* 0x000e640008000800 */
[----:B-1----:R-:W-:-:S04]  /*3700*/  LOP3.LUT R0, R0, UR5, RZ, 0xc0, !PT ;  /* 0x0000000500007c12 */ /* 0x002fc8000f8ec0ff */
[----:B------:R-:W-:-:S13]  /*3710*/  ISETP.NE.AND P0, PT, R0, UR5, PT ;  /* 0x0000000500007c0c */ /* 0x000fda000bf05270 */
[----:B------:R-:W-:Y:S05]  /*3720*/  @P0 BRA `(.L_x_65) ;  /* 0x00000000003c0947 */ /* 0x000fea0003800000 */
[----:B------:R-:W1:Y:S01]  /*3730*/  S2R R2, SR_LANEID ;  /* 0x0000000000027919 */ /* 0x000e620000000000 */
[----:B------:R-:W-:Y:S01]  /*3740*/  ULOP3.LUT UR8, URZ, UR8, URZ, 0x33, !UPT ;  /* 0x00000008ff087292 */ /* 0x000fe2000f8e33ff */
[----:B------:R-:W-:Y:S01]  /*3750*/  LOP3.LUT R4, RZ, UR5, RZ, 0x33, !PT ;  /* 0x00000005ff047c12 */ /* 0x000fe2000f8e33ff */
[----:B------:R-:W-:Y:S02]  /*3760*/  VOTEU.ANY UR7, UPT, PT ;  /* 0x0000000000077886 */ /* 0x000fe400038e0100 */
[----:B------:R-:W-:Y:S01]  /*3770*/  UFLO.U32 UR7, UR7 ;  /* 0x00000007000772bd */ /* 0x000fe200080e0000 */
[----:B------:R-:W2:Y:S01]  /*3780*/  REDUX UR5, R4 ;  /* 0x00000000040573c4 */ /* 0x000ea20000000000 */
[----:B------:R-:W-:-:S06]  /*3790*/  IMAD.U32 R0, RZ, RZ, UR8 ;  /* 0x00000008ff007e24 */ /* 0x000fcc000f8e00ff */
[----:B------:R3:W-:Y:S01]  /*37a0*/  UTCATOMSWS.AND URZ, UR8 ;  /* 0x0000000800ff79e3 */ /* 0x0007e20008000000 */
[----:B------:R-:W4:Y:S01]  /*37b0*/  REDUX UR6, R0 ;  /* 0x00000000000673c4 */ /* 0x000f220000000000 */
[----:B-1----:R-:W-:Y:S01]  /*37c0*/  ISETP.EQ.U32.AND P0, PT, R2, UR7, PT ;  /* 0x0000000702007c0c */ /* 0x002fe2000bf02070 */
[----:B--2---:R-:W-:Y:S01]  /*37d0*/  IMAD.U32 R2, RZ, RZ, UR5 ;  /* 0x00000005ff027e24 */ /* 0x004fe2000f8e00ff */
[----:B----4-:R-:W-:-:S11]  /*37e0*/  MOV R3, UR6 ;  /* 0x0000000600037c02 */ /* 0x010fd60008000f00 */
[----:B------:R3:W-:Y:S04]  /*37f0*/  @P0 ATOMS.AND RZ, [UR4+0x14], R3 ;  /* 0x00001403ffff098c */ /* 0x0007e8000a800004 */
[----:B------:R3:W-:Y:S01]  /*3800*/  @P0 ATOMS.AND RZ, [UR4+0x18], R2 ;  /* 0x00001802ffff098c */ /* 0x0007e2000a800004 */
[----:B------:R-:W-:Y:S05]  /*3810*/  BRA `(.L_x_66) ;  /* 0x0000000000147947 */ /* 0x000fea0003800000 */
.L_x_65:
[----:B------:R-:W-:Y:S02]  /*3820*/  MOV R2, 0x3840 ;  /* 0x0000384000027802 */ /* 0x000fe40000000f00 */
[----:B----45:R-:W-:Y:S05]  /*3830*/  CALL.REL.NOINC `($__internal_0_$__cuda_sm10x_tcgen05_guardrail_trap_col_being_dealloced_not_returned_by_alloc) ;  /* 0x0000008000307944 */ /* 0x030fea0003c00000 */
[----:B------:R-:W-:Y:S05]  /*3840*/  BRA `(.L_x_66) ;  /* 0x0000000000087947 */ /* 0x000fea0003800000 */
.L_x_64:
[----:B------:R-:W-:Y:S02]  /*3850*/  MOV R2, 0x3870 ;  /* 0x0000387000027802 */ /* 0x000fe40000000f00 */
[----:B----45:R-:W-:Y:S05]  /*3860*/  CALL.REL.NOINC `($__internal_2_$__cuda_sm10x_tcgen05_guardrail_trap_unallocated_columns_being_dealloced) ;  /* 0x00000080003c7944 */ /* 0x030fea0003c00000 */
.L_x_66:
[----:B------:R-:W-:Y:S01]  /*3870*/  NOP ;  /* 0x0000000000007918 */ /* 0x000fe20000000000 */
[----:B---3--:R-:W-:Y:S05]  /*3880*/  EXIT ;  /* 0x000000000000794d */ /* 0x008fea0003800000 */
.L_x_50:
[----:B------:R-:W-:-:S09]  /*3890*/  UISETP.NE.OR UP2, UPT, UR8, 0x3, !UP2 ;  /* 0x000000030800788c */ /* 0x000fd2000d745670 */
[----:B------:R-:W-:Y:S05]  /*38a0*/  BRA.U UP2, `(.L_x_67) ;  /* 0x0000001102147547 */ /* 0x000fea000b800000 */
[----:B------:R-:W1:Y:S01]  /*38b0*/  LDC R0, c[0x0][0xb30] ;  /* 0x0002cc00ff007b82 */ /* 0x000e620000000800 */
[----:B------:R-:W2:Y:S01]  /*38c0*/  LDCU.64 UR8, c[0x0][0x888] ;  /* 0x00011100ff0877ac */ /* 0x000ea20008000a00 */
[----:B------:R-:W-:Y:S02]  /*38d0*/  HFMA2 R29, -RZ, RZ, 0, 0 ;  /* 0x00000000ff1d7431 */ /* 0x000fe400000001ff */
[----:B------:R-:W-:Y:S01]  /*38e0*/  IMAD.MOV.U32 R31, RZ, RZ, 0x1 ;  /* 0x00000001ff1f7424 */ /* 0x000fe200078e00ff */
[----:B------:R-:W-:Y:S01]  /*38f0*/  MOV R23, 0x4000 ;  /* 0x0000400000177802 */ /* 0x000fe20000000f00 */
[----:B------:R-:W4:Y:S01]  /*3900*/  LDCU.64 UR4, c[0x0][0x890] ;  /* 0x00011200ff0477ac */ /* 0x000f220008000a00 */
[----:B------:R-:W-:Y:S01]  /*3910*/  IMAD.MOV.U32 R30, RZ, RZ, RZ ;  /* 0x000000ffff1e7224 */ /* 0x000fe200078e00ff */
[----:B------:R-:W3:Y:S01]  /*3920*/  LDC R19, c[0x0][0x370] ;  /* 0x0000dc00ff137b82 */ /* 0x000ee20000000800 */
[----:B------:R-:W-:Y:S01]  /*3930*/  UMOV UR7, 0x400 ;  /* 0x0000040000077882 */ /* 0x000fe20000000000 */
[----:B------:R-:W-:-:S02]  /*3940*/  UPLOP3.LUT UP1, UPT, UPT, UPT, UPT, 0x40, 0x4 ;  /* 0x000000000004789c */ /* 0x000fc40003f2e870 */
[----:B------:R-:W-:-:S04]  /*3950*/  ULEA UR7, UR37, UR7, 0x18 ;  /* 0x0000000725077291 */ /* 0x000fc8000f8ec0ff */
[----:B------:R-:W3:Y:S01]  /*3960*/  LDC R2, c[0x0][0xb0c] ;  /* 0x0002c300ff027b82 */ /* 0x000ee20000000800 */
[----:B------:R-:W-:Y:S02]  /*3970*/  UIADD3 UR13, UPT, UPT, UR7, 0x78, URZ ;  /* 0x00000078070d7890 */ /* 0x000fe4000fffe0ff */
[----:B--2---:R-:W-:Y:S02]  /*3980*/  UISETP.NE.U32.AND UP2, UPT, UR8, URZ, UPT ;  /* 0x000000ff0800728c */ /* 0x004fe4000bf45070 */
[----:B------:R-:W-:Y:S02]  /*3990*/  UIADD3 UR33, UPT, UPT, UR7, 0x60, URZ ;  /* 0x0000006007217890 */ /* 0x000fe4000fffe0ff */
[----:B----4-:R-:W-:Y:S01]  /*39a0*/  UISETP.NE.U32.AND UP3, UPT, UR4, URZ, UPT ;  /* 0x000000ff0400728c */ /* 0x010fe2000bf65070 */
[----:B------:R-:W2:Y:S01]  /*39b0*/  LDC R18, c[0x0][0xb20] ;  /* 0x0002c800ff127b82 */ /* 0x000ea20000000800 */
[----:B-1----:R-:W-:Y:S01]  /*39c0*/  ISETP.NE.AND P1, PT, R0, 0x1, PT ;  /* 0x000000010000780c */ /* 0x002fe20003f25270 */
[----:B------:R-:W-:-:S02]  /*39d0*/  UISETP.NE.AND.EX UP2, UPT, UR9, URZ, UPT, UP2 ;  /* 0x000000ff0900728c */ /* 0x000fc4000bf45320 */
[----:B------:R-:W-:Y:S02]  /*39e0*/  UIADD3 UR25, UPT, UPT, UR7, 0x68, URZ ;  /* 0x0000006807197890 */ /* 0x000fe4000fffe0ff */
[----:B------:R-:W-:Y:S02]  /*39f0*/  UIADD3 UR17, UPT, UPT, UR7, 0x70, URZ ;  /* 0x0000007007117890 */ /* 0x000fe4000fffe0ff */
[----:B------:R-:W1:Y:S01]  /*3a00*/  LDC.64 R32, c[0x0][0x348] ;  /* 0x0000d200ff207b82 */ /* 0x000e620000000a00 */
[----:B------:R-:W-:Y:S02]  /*3a10*/  UPRMT UR13, UR37, 0x654, UR13 ;  /* 0x00000654250d7896 */ /* 0x000fe4000800000d */
[----:B------:R-:W-:-:S05]  /*3a20*/  UISETP.NE.AND.EX UP3, UPT, UR5, URZ, UPT, UP3 ;  /* 0x000000ff0500728c */ /* 0x000fca000bf65330 */
[----:B------:R-:W4:Y:S08]  /*3a30*/  LDC.64 R16, c[0x0][0xb10] ;  /* 0x0002c400ff107b82 */ /* 0x000f300000000a00 */
[----:B------:R-:W1:Y:S08]  /*3a40*/  LDC.64 R6, c[0x0][0xb18] ;  /* 0x0002c600ff067b82 */ /* 0x000e700000000a00 */
[----:B------:R-:W1:Y:S08]  /*3a50*/  LDC.64 R4, c[0x0][0xb28] ;  /* 0x0002ca00ff047b82 */ /* 0x000e700000000a00 */
[----:B--23--:R-:W1:Y:S02]  /*3a60*/  LDC R22, c[0x0][0x374] ;  /* 0x0000dd00ff167b82 */ /* 0x00ce640000000800 */
.L_x_78:
[C---:B------:R-:W-:Y:S02]  /*3a70*/  LEA R0, R30.reuse, UR7, 0x3 ;  /* 0x000000071e007c11 */ /* 0x040fe4000f8e18ff */
[----:B------:R-:W-:Y:S02]  /*3a80*/  SHF.L.U32 R3, R29, 0x1f, RZ ;  /* 0x0000001f1d037819 */ /* 0x000fe400000006ff */
[----:B------:R-:W-:Y:S02]  /*3a90*/  LEA R24, R30, UR7, 0x4 ;  /* 0x000000071e187c11 */ /* 0x000fe4000f8e20ff */
[----:B--2---:R-:W2:Y:S02]  /*3aa0*/  SYNCS.PHASECHK.TRANS64.TRYWAIT P0, [R0+URZ+0xb0], R3 ;  /* 0x0000b003000075a7 */ /* 0x004ea400080011ff */
[----:B--2---:R-:W-:Y:S05]  /*3ab0*/  @!P0 BRA `(.L_x_68) ;  /* 0x0000007800408947 */ /* 0x004fea0003800000 */
.L_x_158:
[----:B------:R-:W-:Y:S01]  /*3ac0*/  ISETP.GE.AND P0, PT, R72, 0x1, PT ;  /* 0x000000014800780c */ /* 0x000fe20003f06270 */
[----:B------:R-:W3:Y:S01]  /*3ad0*/  LDS.128 R24, [R24+0x120] ;  /* 0x0001200018187984 */ /* 0x000ee20000000c00 */
[----:B--2---:R-:W-:Y:S01]  /*3ae0*/  VIADD R0, R0, 0xc0 ;  /* 0x000000c000007836 */ /* 0x004fe20000000000 */
[----:B------:R-:W-:Y:S01]  /*3af0*/  @!PT LDS RZ, [RZ] ;  /* 0x00000000fffff984 */ /* 0x000fe20000000800 */
[----:B------:R-:W-:Y:S01]  /*3b00*/  @!PT LDS RZ, [RZ] ;  /* 0x00000000fffff984 */ /* 0x000fe20000000800 */
[----:B------:R-:W-:Y:S01]  /*3b10*/  @!PT LDS RZ, [RZ] ;  /* 0x00000000fffff984 */ /* 0x000fe20000000800 */
[----:B------:R-:W-:Y:S01]  /*3b20*/  @!PT LDS RZ, [RZ] ;  /* 0x00000000fffff984 */ /* 0x000fe20000000800 */
[----:B------:R2:W-:Y:S06]  /*3b30*/  MEMBAR.ALL.CTA ;  /* 0x0000000000007992 */ /* 0x0005ec0000008000 */
[----:B--2---:R-:W2:Y:S01]  /*3b40*/  FENCE.VIEW.ASYNC.S ;  /* 0x00000000000073c6 */ /* 0x004ea20000000000 */
[----:B------:R-:W-:Y:S04]  /*3b50*/  PRMT R0, RZ, 0x654, R0 ;  /* 0x00000654ff007816 */ /* 0x000fe80000000000 */
[----:B--2---:R2:W-:Y:S01]  /*3b60*/  SYNCS.ARRIVE.TRANS64.RED.A1T0 RZ, [R0+URZ], RZ ;  /* 0x000000ff00ff79a7 */ /* 0x0045e200081004ff */
[----:B---3--:R-:W-:Y:S11]  /*3b70*/  LOP3.LUT P3, RZ, R26, 0x1, RZ, 0xc0, !PT ;  /* 0x000000011aff7812 */ /* 0x008ff6000786c0ff */
[----:B------:R-:W-:Y:S02]  /*3b80*/  @!UPT UIADD3 URZ, UPT, UPT, URZ, URZ, URZ ;  /* 0x000000fffffff290 */ /* 0x000fe4000fffe0ff */
[----:B------:R-:W-:Y:S02]  /*3b90*/  @P3 MOV R13, R24 ;  /* 0x00000018000d3202 */ /* 0x000fe40000000f00 */
[----:B------:R-:W-:Y:S01]  /*3ba0*/  @P3 LOP3.LUT R8, R25, 0xffff, RZ, 0xc0, !PT ;  /* 0x0000ffff19083812 */ /* 0x000fe200078ec0ff */
[----:B--2---:R-:W-:Y:S06]  /*3bb0*/  @!P0 BRA `(.L_x_69) ;  /* 0x0000000000a48947 */ /* 0x004fec0003800000 */
[----:B-1----:R-:W-:Y:S01]  /*3bc0*/  IMAD.HI.U32 R35, R22, R7, RZ ;  /* 0x0000000716237227 */ /* 0x002fe200078e00ff */
[----:B------:R-:W-:Y:S02]  /*3bd0*/  ISETP.NE.AND P0, PT, R6, 0x1, PT ;  /* 0x000000010600780c */ /* 0x000fe40003f05270 */
[----:B------:R-:W-:Y:S01]  /*3be0*/  ISETP.NE.AND P2, PT, R72, 0x1, PT ;  /* 0x000000014800780c */ /* 0x000fe20003f45270 */
[----:B----4-:R-:W-:Y:S01]  /*3bf0*/  IMAD.HI.U32 R34, R19, R16, RZ ;  /* 0x0000001013227227 */ /* 0x010fe200078e00ff */
[----:B------:R-:W-:Y:S02]  /*3c00*/  SHF.R.U32.HI R35, RZ, R18, R35 ;  /* 0x00000012ff237219 */ /* 0x000fe40000011623 */
[----:B------:R-:W-:Y:S01]  /*3c10*/  ISETP.NE.AND P4, PT, R2, 0x1, PT ;  /* 0x000000010200780c */ /* 0x000fe20003f85270 */
[----:B------:R-:W-:Y:S01]  /*3c20*/  IMAD.HI.U32 R36, R13, R16, RZ ;  /* 0x000000100d247227 */ /* 0x000fe200078e00ff */
[----:B------:R-:W-:Y:S02]  /*3c30*/  SHF.R.U32.HI R34, RZ, R17, R34 ;  /* 0x00000011ff227219 */ /* 0x000fe40000011622 */
[----:B------:R-:W-:Y:S01]  /*3c40*/  SEL R3, R22, R35, !P0 ;  /* 0x0000002316037207 */ /* 0x000fe20004000000 */
[C---:B------:R-:W-:Y:S01]  /*3c50*/  IMAD.HI.U32 R35, R8.reuse, R7, RZ ;  /* 0x0000000708237227 */ /* 0x040fe200078e00ff */
[----:B------:R-:W-:Y:S02]  /*3c60*/  SEL R11, R19, R34, !P4 ;  /* 0x00000022130b7207 */ /* 0x000fe40006000000 */
[----:B------:R-:W-:Y:S01]  /*3c70*/  SHF.R.U32.HI R36, RZ, R17, R36 ;  /* 0x00000011ff247219 */ /* 0x000fe20000011624 */
[----:B------:R-:W-:Y:S01]  /*3c80*/  IMAD.HI.U32 R38, R3, R4, RZ ;  /* 0x0000000403267227 */ /* 0x000fe200078e00ff */
[----:B------:R-:W-:Y:S03]  /*3c90*/  SHF.R.U32.HI R35, RZ, R18, R35 ;  /* 0x00000012ff237219 */ /* 0x000fe60000011623 */
[----:B------:R-:W-:Y:S01]  /*3ca0*/  IMAD.HI.U32 R34, R11, R4, RZ ;  /* 0x000000040b227227 */ /* 0x000fe200078e00ff */
[----:B------:R-:W-:Y:S02]  /*3cb0*/  @P2 SHF.R.U32.HI R3, RZ, R5, R38 ;  /* 0x00000005ff032219 */ /* 0x000fe40000011626 */
[----:B------:R-:W-:Y:S02]  /*3cc0*/  SEL R9, R8, R35, !P0 ;  /* 0x0000002308097207 */ /* 0x000fe40004000000 */
[----:B------:R-:W-:Y:S01]  /*3cd0*/  @P2 SHF.R.U32.HI R11, RZ, R5, R34 ;  /* 0x00000005ff0b2219 */ /* 0x000fe20000011622 */
[C---:B------:R-:W-:Y:S01]  /*3ce0*/  IMAD R10, R72.reuse, R3, RZ ;  /* 0x00000003480a7224 */ /* 0x040fe200078e02ff */
[----:B------:R-:W-:Y:S01]  /*3cf0*/  SEL R3, R13, R36, !P4 ;  /* 0x000000240d037207 */ /* 0x000fe20006000000 */
[C---:B------:R-:W-:Y:S03]  /*3d00*/  IMAD.HI.U32 R14, R9.reuse, R4, RZ ;  /* 0x00000004090e7227 */ /* 0x040fe600078e00ff */
[----:B------:R-:W-:Y:S01]  /*3d10*/  ISETP.GE.AND P0, PT, R9, R10, PT ;  /* 0x0000000a0900720c */ /* 0x000fe20003f06270 */
[C---:B------:R-:W-:Y:S01]  /*3d20*/  IMAD R12, R72.reuse, R11, RZ ;  /* 0x0000000b480c7224 */ /* 0x040fe200078e02ff */
[-C--:B------:R-:W-:Y:S04]  /*3d30*/  SHF.R.U32.HI R14, RZ, R5.reuse, R14 ;  /* 0x00000005ff0e7219 */ /* 0x080fe8000001160e */
[----:B------:R-:W-:Y:S02]  /*3d40*/  ISETP.GE.OR P0, PT, R3, R12, P0 ;  /* 0x0000000c0300720c */ /* 0x000fe40000706670 */
[----:B------:R-:W-:Y:S05]  /*3d50*/  SEL R15, R9, R14, !P2 ;  /* 0x0000000e090f7207 */ /* 0x000fea0005000000 */
[----:B------:R-:W-:Y:S04]  /*3d60*/  IMAD.MOV R14, RZ, RZ, -R15 ;  /* 0x000000ffff0e7224 */ /* 0x000fe800078e0a0f */
[----:B------:R-:W-:Y:S02]  /*3d70*/  IMAD R14, R72, R14, R9 ;  /* 0x0000000e480e7224 */ /* 0x000fe400078e0209 */
[C---:B------:R-:W-:Y:S05]  /*3d80*/  @!P0 IMAD.HI.U32 R10, R3.reuse, R4, RZ ;  /* 0x00000004030a8227 */ /* 0x040fea00078e00ff */
[----:B------:R-:W-:Y:S04]  /*3d90*/  @!P0 SHF.R.U32.HI R10, RZ, R5, R10 ;  /* 0x00000005ff0a8219 */ /* 0x000fe8000001160a */
[----:B------:R-:W-:Y:S01]  /*3da0*/  @!P0 SEL R0, R3, R10, !P2 ;  /* 0x0000000a03008207 */ /* 0x000fe20005000000 */
[----:B------:R-:W-:Y:S03]  /*3db0*/  IMAD.MOV R10, RZ, RZ, -R3 ;  /* 0x000000ffff0a7224 */ /* 0x000fe600078e0a03 */
[----:B------:R-:W-:Y:S01]  /*3dc0*/  @!P0 IADD3 R15, PT, PT, R15, -R0, RZ ;  /* 0x800000000f0f8210 */ /* 0x000fe20007ffe0ff */
[----:B------:R-:W-:Y:S01]  /*3dd0*/  @!P0 IMAD R0, R11, R14, R0 ;  /* 0x0000000e0b008224 */ /* 0x000fe200078e0200 */
[----:B------:R-:W-:Y:S01]  /*3de0*/  IADD3 R11, PT, PT, -R9, RZ, RZ ;  /* 0x000000ff090b7210 */ /* 0x000fe20007ffe1ff */
[----:B------:R-:W-:Y:S02]  /*3df0*/  IMAD R13, R2, R10, R13 ;  /* 0x0000000a020d7224 */ /* 0x000fe400078e020d */
[----:B------:R-:W-:Y:S02]  /*3e00*/  @!P0 IMAD R9, R15, R72, R3 ;  /* 0x000000480f098224 */ /* 0x000fe400078e0203 */
[----:B------:R-:W-:Y:S02]  /*3e10*/  @!P0 IMAD.MOV.U32 R3, RZ, RZ, R0 ;  /* 0x000000ffff038224 */ /* 0x000fe400078e0000 */
[----:B------:R-:W-:Y:S02]  /*3e20*/  IMAD R8, R6, R11, R8 ;  /* 0x0000000b06087224 */ /* 0x000fe400078e0208 */
[----:B------:R-:W-:Y:S02]  /*3e30*/  IMAD R13, R3, R2, R13 ;  /* 0x00000002030d7224 */ /* 0x000fe400078e020d */
[----:B------:R-:W-:Y:S02]  /*3e40*/  IMAD R8, R9, R6, R8 ;  /* 0x0000000609087224 */ /* 0x000fe400078e0208 */
.L_x_69:
[----:B------:R-:W-:Y:S05]  /*3e50*/  BRA.U UP1, `(.L_x_70) ;  /* 0x0000000101107547 */ /* 0x000fea000b800000 */
[----:B------:R-:W-:Y:S04]  /*3e60*/  MOV R0, UR6 ;  /* 0x0000000600007c02 */ /* 0x000fe80008000f00 */
[----:B------:R-:W-:Y:S04]  /*3e70*/  SHF.L.U32 R3, R0, 0x1f, RZ ;  /* 0x0000001f00037819 */ /* 0x000fe800000006ff */
[----:B------:R-:W2:Y:S02]  /*3e80*/  SYNCS.PHASECHK.TRANS64.TRYWAIT P0, [UR7+0xa8], R3 ;  /* 0x0000a803ff0075a7 */ /* 0x000ea40008001107 */
[----:B--2---:R-:W-:Y:S05]  /*3e90*/  @!P0 BRA `(.L_x_71) ;  /* 0x00000074005c8947 */ /* 0x004fea0003800000 */
.L_x_70:
[----:B------:R-:W-:Y:S02]  /*3ea0*/  R2UR UR35, R21 ;  /* 0x00000000152372ca */ /* 0x000fe400000e0000 */
[----:B------:R-:W-:Y:S02]  /*3eb0*/  R2UR UR34, R20 ;  /* 0x00000000142272ca */ /* 0x000fe400000e0000 */
[----:B------:R-:W-:Y:S02]  /*3ec0*/  ISETP.NE.U32.AND P2, PT, RZ, UR4, PT ;  /* 0x00000004ff007c0c */ /* 0x000fe4000bf45070 */
[----:B------:R-:W-:Y:S02]  /*3ed0*/  SHF.L.U32 R12, R31, 0x1f, RZ ;  /* 0x0000001f1f0c7819 */ /* 0x000fe400000006ff */
[----:B------:R-:W-:Y:S05]  /*3ee0*/  ISETP.NE.AND.EX P2, PT, RZ, UR5, PT, P2 ;  /* 0x00000005ff007c0c */ /* 0x000fea000bf45320 */
[----:B------:R-:W-:Y:S02]  /*3ef0*/  USHF.L.U32 UR35, UR35, 0x7, URZ ;  /* 0x0000000723237899 */ /* 0x000fe400080006ff */
[----:B------:R-:W-:Y:S01]  /*3f00*/  USHF.L.U32 UR34, UR34, 0x8, URZ ;  /* 0x0000000822227899 */ /* 0x000fe200080006ff */
[----:B------:R-:W-:Y:S11]  /*3f10*/  BRA.U !UP3, `(.L_x_72) ;  /* 0x000000010b347547 */ /* 0x000ff6000b800000 */
[----:B------:R-:W-:Y:S01]  /*3f20*/  UPLOP3.LUT UP0, UPT, UPT, UPT, UP2, 0x80, 0x8 ;  /* 0x000000000008789c */ /* 0x000fe20003f0f020 */
[----:B--2---:R-:W-:Y:S02]  /*3f30*/  HFMA2 R0, -RZ, RZ, 0, 5.9604644775390625e-08 ;  /* 0x00000001ff007431 */ /* 0x004fe400000001ff */
[----:B------:R-:W-:Y:S03]  /*3f40*/  IMAD.MOV.U32 R155, RZ, RZ, 0x1 ;  /* 0x00000001ff9b7424 */ /* 0x000fe600078e00ff */
[----:B------:R-:W-:Y:S05]  /*3f50*/  PLOP3.LUT P0, PT, PT, PT, UP0, 0x80, 0x8 ;  /* 0x000000000008781c */ /* 0x000fea0003f0f008 */
[----:B------:R-:W2:Y:S01]  /*3f60*/  @UP0 LDCU.64 UR10, c[0x0][0x888] ;  /* 0x00011100ff0a07ac */ /* 0x000ea20008000a00 */
[----:B------:R-:W-:Y:S07]  /*3f70*/  @UP0 UIMAD UR8, UR36, UR4, URZ ;  /* 0x00000004240802a4 */ /* 0x000fee000f8e02ff */
[----:B------:R-:W-:Y:S01]  /*3f80*/  @!P0 PRMT R155, R0, 0x7610, R155 ;  /* 0x00007610009b8816 */ /* 0x000fe2000000009b */
[----:B--2---:R-:W-:Y:S03]  /*3f90*/  @UP0 UIMAD.WIDE UR10, UR8, 0x4, UR10 ;  /* 0x00000004080a08a5 */ /* 0x004fe6000f8e020a */
[----:B------:R-:W2:Y:S03]  /*3fa0*/  @!UP0 LDCU UR8, c[0x0][0x880] ;  /* 0x00011000ff0887ac */ /* 0x000ea60008000800 */
[----:B------:R-:W-:Y:S01]  /*3fb0*/  IMAD.U32 R10, RZ, RZ, UR10 ;  /* 0x0000000aff0a7e24 */ /* 0x000fe2000f8e00ff */
[----:B------:R-:W-:Y:S05]  /*3fc0*/  MOV R11, UR11 ;  /* 0x0000000b000b7c02 */ /* 0x000fea0008000f00 */
[----:B-----5:R3:W5:Y:S02]  /*3fd0*/  @P0 LDG.E R81, desc[UR46][R10.64] ;  /* 0x0000002e0a510981 */ /* 0x020764000c1e1900 */
[----:B--23--:R-:W-:Y:S07]  /*3fe0*/  @!P0 IMAD.U32 R81, RZ, RZ, UR8 ;  /* 0x00000008ff518e24 */ /* 0x00cfee000f8e00ff */
.L_x_72:
[----:B-----5:R-:W-:Y:S01]  /*3ff0*/  @!P2 FSETP.EQ.AND P0, PT, R81, RZ, PT ;  /* 0x000000ff5100a20b */ /* 0x020fe20003f02000 */
[----:B------:R-:W-:Y:S01]  /*4000*/  @!UPT UIADD3 URZ, UPT, UPT, URZ, URZ, URZ ;  /* 0x000000fffffff290 */ /* 0x000fe2000fffe0ff */
[----:B------:R-:W-:Y:S11]  /*4010*/  @!P2 BRA `(.L_x_73) ;  /* 0x000000000014a947 */ /* 0x000ff60003800000 */
[----:B------:R-:W-:Y:S02]  /*4020*/  LOP3.LUT P2, RZ, R155, 0xff, RZ, 0xc0, !PT ;  /* 0x000000ff9bff7812 */ /* 0x000fe4000784c0ff */
[----:B------:R-:W-:Y:S04]  /*4030*/  PLOP3.LUT P0, PT, PT, PT, UP0, 0x80, 0x8 ;  /* 0x000000000008781c */ /* 0x000fe80003f0f008 */
[----:B------:R-:W-:Y:S07]  /*4040*/  PLOP3.LUT P0, PT, P0, PT, PT, 0x8, 0x80 ;  /* 0x000000000080781c */ /* 0x000fee000070e170 */
[----:B------:R-:W-:Y:S11]  /*4050*/  @P2 FSETP.EQ.AND P0, PT, R81, RZ, PT ;  /* 0x000000ff5100220b */ /* 0x000ff60003f02000 */
[----:B------:R-:W-:Y:S02]  /*4060*/  @!UPT UIADD3 URZ, UPT, UPT, URZ, URZ, URZ ;  /* 0x000000fffffff290 */ /* 0x000fe4000fffe0ff */
.L_x_73:
[----:B------:R-:W3:Y:S01]  /*4070*/  SYNCS.PHASECHK.TRANS64.TRYWAIT P2, [UR7+0x80], R12 ;  /* 0x0000800cff0075a7 */ /* 0x000ee20008041107 */
[----:B------:R-:W-:Y:S04]  /*4080*/  ELECT P4, URZ, PT ;  /* 0x0000000000ff782f */ /* 0x000fe80003880000 */
[----:B------:R-:W-:Y:S11]  /*4090*/  PLOP3.LUT P4, PT, P0, P4, PT, 0xf2, 0x2f ;  /* 0x00000000002f781c */ /* 0x000ff60000789e72 */
[----:B------:R-:W-:Y:S02]  /*40a0*/  @!UPT UIADD3 URZ, UPT, UPT, URZ, URZ, URZ ;  /* 0x000000fffffff290 */ /* 0x000fe4000fffe0ff */
[----:B-1----:R-:W-:Y:S05]  /*40b0*/  @!P4 IADD3 R9, P0, PT, R32, 0x580, RZ ;  /* 0x000005802009c810 */ /* 0x002fea0007f1e0ff */
[----:B--2---:R-:W-:Y:S01]  /*40c0*/  @!P4 IMAD.X R0, RZ, RZ, R33, P0 ;  /* 0x000000ffff00c224 */ /* 0x004fe200000e0621 */
[----:B---3--:R-:W-:Y:S07]  /*40d0*/  @!P2 BRA `(.L_x_74) ;  /* 0x0000007000e4a947 */ /* 0x008fee0003800000 */
.L_x_161:
[----:B------:R-:W-:Y:S01]  /*40e0*/  @!P4 R2UR UR8, R0 ;  /* 0x000000000008c2ca */ /* 0x000fe200000e0000 */
[----:B------:R-:W-:Y:S01]  /*40f0*/  VOTEU.ALL UP1, P4 ;  /* 0x0000000000ff7886 */ /* 0x000fe20002020000 */
[----:B------:R-:W-:Y:S01]  /*4100*/  @!P4 R2UR UR9, R9 ;  /* 0x000000000909c2ca */ /* 0x000fe200000e0000 */
[----:B------:R-:W-:Y:S01]  /*4110*/  @!P4 IMAD.MOV.U32 R0, RZ, RZ, 0x4000 ;  /* 0x00004000ff00c424 */ /* 0x000fe200078e00ff */
[----:B------:R-:W-:Y:S01]  /*4120*/  UMOV UR10, 0x0 ;  /* 0x00000000000a7882 */ /* 0x000fe20000000000 */
[----:B------:R-:W-:Y:S01]  /*4130*/  UMOV UR11, 0x10000000 ;  /* 0x10000000000b7882 */ /* 0x000fe20000000000 */
[----:B------:R-:W-:Y:S01]  /*4140*/  @!UP1 UIADD3 UR32, UPT, UPT, UR7, 0x400, URZ ;  /* 0x0000040007209890 */ /* 0x000fe2000fffe0ff */
[----:B------:R-:W-:Y:S01]  /*4150*/  @!P4 IADD3 R9, P0, PT, R32, 0x580, RZ ;  /* 0x000005802009c810 */ /* 0x000fe20007f1e0ff */
[----:B------:R-:W-:Y:S05]  /*4160*/  VOTEU.ALL UP1, P4 ;  /* 0x0000000000ff7886 */ /* 0x000fea0002020000 */
[----:B------:R-:W-:Y:S01]  /*4170*/  IMAD.U32 R11, RZ, RZ, UR8 ;  /* 0x00000008ff0b7e24 */ /* 0x000fe2000f8e00ff */
[----:B------:R-:W-:Y:S01]  /*4180*/  UPRMT UR8, UR37, 0x654, UR33 ;  /* 0x0000065425087896 */ /* 0x000fe20008000021 */
[----:B------:R-:W-:Y:S03]  /*4190*/  IMAD.U32 R10, RZ, RZ, UR9 ;  /* 0x00000009ff0a7e24 */ /* 0x000fe6000f8e00ff */
[----:B------:R-:W-:Y:S02]  /*41a0*/  @!P4 R2UR UR15, R11 ;  /* 0x000000000b0fc2ca */ /* 0x000fe400000e0000 */
[----:B------:R-:W-:Y:S11]  /*41b0*/  @!P4 R2UR UR14, R10 ;  /* 0x000000000a0ec2ca */ /* 0x000ff600000e0000 */
[----:B------:R-:W-:Y:S02]  /*41c0*/  @!UPT UIADD3 URZ, UPT, UPT, URZ, URZ, URZ ;  /* 0x000000fffffff290 */ /* 0x000fe4000fffe0ff */
[----:B------:R2:W-:Y:S01]  /*41d0*/  @!UP1 UTMALDG.3D [UR32], [UR14], desc[UR10] ;  /* 0x00000a200e0095b4 */ /* 0x0005e20008011000 */
[----:B------:R3:W-:Y:S01]  /*41e0*/  @!P4 SYNCS.ARRIVE.TRANS64.RED.A0TR RZ, [UR7+0x60], R0 ;  /* 0x00006000ffffc9a7 */ /* 0x0007e20008300407 */
[----:B------:R-:W-:Y:S01]  /*41f0*/  SYNCS.ARRIVE.TRANS64.RED.A1T0 RZ, [UR8], RZ ;  /* 0x000000ffffff79a7 */ /* 0x000fe20008100408 */
[----:B---3--:R-:W-:Y:S01]  /*4200*/  @!P4 IMAD.X R0, RZ, RZ, R33, P0 ;  /* 0x000000ffff00c224 */ /* 0x008fe200000e0621 */
[----:B------:R-:W3:Y:S02]  /*4210*/  SYNCS.PHASECHK.TRANS64.TRYWAIT P2, [UR7+0x88], R12 ;  /* 0x0000880cff0075a7 */ /* 0x000ee40008041107 */
[----:B--23--:R-:W-:Y:S05]  /*4220*/  @!P2 BRA `(.L_x_75) ;  /* 0x0000007000a8a947 */ /* 0x00cfea0003800000 */
.L_x_163:
        /* <DEDUP_REMOVED lines=8> */
[----:B------:R-:W-:Y:S01]  /*42b0*/  @!UP1 UIADD3 UR24, UPT, UPT, UR7, 0x4400, URZ ;  /* 0x0000440007189890 */ /* 0x000fe2000fffe0ff */
[----:B------:R-:W-:Y:S01]  /*42c0*/  VOTEU.ALL UP1, P4 ;  /* 0x0000000000ff7886 */ /* 0x000fe20002020000 */
[----:B------:R-:W-:Y:S01]  /*42d0*/  UMOV UR27, UR35 ;  /* 0x00000023001b7c82 */ /* 0x000fe20008000000 */
[----:B------:R-:W-:Y:S02]  /*42e0*/  UMOV UR28, UR36 ;  /* 0x00000024001c7c82 */ /* 0x000fe40008000000 */
[----:B------:R-:W-:Y:S01]  /*42f0*/  IMAD.U32 R11, RZ, RZ, UR8 ;  /* 0x00000008ff0b7e24 */ /* 0x000fe2000f8e00ff */
[----:B------:R-:W-:Y:S01]  /*4300*/  UPRMT UR8, UR37, 0x654, UR25 ;  /* 0x0000065425087896 */ /* 0x000fe20008000019 */
[----:B------:R-:W-:Y:S02]  /*4310*/  IMAD.U32 R10, RZ, RZ, UR9 ;  /* 0x00000009ff0a7e24 */ /* 0x000fe4000f8e00ff */
[----:B------:R-:W-:Y:S01]  /*4320*/  @!P4 IMAD.X R20, RZ, RZ, R33, P0 ;  /* 0x000000ffff14c224 */ /* 0x000fe200000e0621 */
[----:B------:R-:W-:Y:S02]  /*4330*/  @!P4 R2UR UR15, R11 ;  /* 0x000000000b0fc2ca */ /* 0x000fe400000e0000 */
[----:B------:R-:W-:Y:S11]  /*4340*/  @!P4 R2UR UR14, R10 ;  /* 0x000000000a0ec2ca */ /* 0x000ff600000e0000 */
[----:B------:R-:W-:Y:S02]  /*4350*/  @!UPT UIADD3 URZ, UPT, UPT, URZ, URZ, URZ ;  /* 0x000000fffffff290 */ /* 0x000fe4000fffe0ff */
[----:B------:R2:W-:Y:S01]  /*4360*/  @!UP1 UTMALDG.3D [UR24], [UR14], desc[UR10] ;  /* 0x00000a180e0095b4 */ /* 0x0005e20008011000 */
[----:B------:R2:W-:Y:S01]  /*4370*/  @!P4 SYNCS.ARRIVE.TRANS64.RED.A0TR RZ, [UR7+0x68], R0 ;  /* 0x00006800ffffc9a7 */ /* 0x0005e20008300407 */
[----:B------:R-:W-:Y:S01]  /*4380*/  SYNCS.ARRIVE.TRANS64.RED.A1T0 RZ, [UR8], RZ ;  /* 0x000000ffffff79a7 */ /* 0x000fe20008100408 */
[----:B------:R-:W3:Y:S02]  /*4390*/  SYNCS.PHASECHK.TRANS64.TRYWAIT P2, [UR7+0x90], R12 ;  /* 0x0000900cff0075a7 */ /* 0x000ee40008041107 */
[----:B--23--:R-:W-:Y:S05]  /*43a0*/  @!P2 BRA `(.L_x_76) ;  /* 0x000000700060a947 */ /* 0x00cfea0003800000 */
.L_x_165:
[----:B------:R-:W2:Y:S01]  /*43b0*/  LDC.64 R14, c[0x0][0xb10] ;  /* 0x0002c400ff0e7b82 */ /* 0x000ea20000000a00 */
[----:B------:R-:W-:Y:S01]  /*43c0*/  @!P4 R2UR UR8, R20 ;  /* 0x000000001408c2ca */ /* 0x000fe200000e0000 */
[----:B------:R-:W-:Y:S01]  /*43d0*/  VOTEU.ALL UP1, P4 ;  /* 0x0000000000ff7886 */ /* 0x000fe20002020000 */
[----:B------:R-:W-:Y:S01]  /*43e0*/  @!P4 R2UR UR9, R21 ;  /* 0x000000001509c2ca */ /* 0x000fe200000e0000 */
[----:B------:R-:W-:Y:S01]  /*43f0*/  UMOV UR10, 0x0 ;  /* 0x00000000000a7882 */ /* 0x000fe20000000000 */
[----:B------:R-:W-:Y:S03]  /*4400*/  UMOV UR11, 0x10000000 ;  /* 0x10000000000b7882 */ /* 0x000fe60000000000 */
[----:B------:R-:W3:Y:S01]  /*4410*/  LDC.64 R10, c[0x0][0xb18] ;  /* 0x0002c600ff0a7b82 */ /* 0x000ee20000000a00 */
[----:B------:R-:W-:Y:S01]  /*4420*/  @!UP1 UIADD3 UR18, UPT, UPT, UR34, 0x80, URZ ;  /* 0x0000008022129890 */ /* 0x000fe2000fffe0ff */
[----:B------:R-:W-:Y:S01]  /*4430*/  @P3 SHF.R.U32.HI R28, RZ, 0x10, R25 ;  /* 0x00000010ff1c3819 */ /* 0x000fe20000011619 */
[----:B------:R-:W-:Y:S01]  /*4440*/  @!UP1 UIADD3 UR16, UPT, UPT, UR7, 0x8400, URZ ;  /* 0x0000840007109890 */ /* 0x000fe2000fffe0ff */
[----:B------:R-:W-:Y:S01]  /*4450*/  VIADD R30, R30, 0x1 ;  /* 0x000000011e1e7836 */ /* 0x000fe20000000000 */
[----:B------:R-:W-:Y:S03]  /*4460*/  VOTEU.ALL UP1, P4 ;  /* 0x0000000000ff7886 */ /* 0x000fe60002020000 */
[----:B------:R-:W5:Y:S01]  /*4470*/  @!P1 LDC R0, c[0x0][0xb20] ;  /* 0x0002c800ff009b82 */ /* 0x000f620000000800 */
[----:B------:R-:W-:Y:S01]  /*4480*/  UMOV UR19, UR35 ;  /* 0x0000002300137c82 */ /* 0x000fe20008000000 */
[----:B------:R-:W-:Y:S01]  /*4490*/  IMAD.U32 R21, RZ, RZ, UR8 ;  /* 0x00000008ff157e24 */ /* 0x000fe2000f8e00ff */
[----:B------:R-:W-:Y:S05]  /*44a0*/  UMOV UR20, UR36 ;  /* 0x0000002400147c82 */ /* 0x000fea0008000000 */
[----:B-1----:R-:W1:Y:S01]  /*44b0*/  @!P1 LDC R3, c[0x0][0xb0c] ;  /* 0x0002c300ff039b82 */ /* 0x002e620000000800 */
[----:B------:R-:W-:Y:S01]  /*44c0*/  IMAD.U32 R20, RZ, RZ, UR9 ;  /* 0x00000009ff147e24 */ /* 0x000fe2000f8e00ff */
[----:B------:R-:W-:Y:S01]  /*44d0*/  UPRMT UR8, UR37, 0x654, UR17 ;  /* 0x0000065425087896 */ /* 0x000fe20008000011 */
[----:B------:R-:W-:Y:S03]  /*44e0*/  @!P4 R2UR UR15, R21 ;  /* 0x00000000150fc2ca */ /* 0x000fe600000e0000 */
[----:B------:R-:W-:Y:S01]  /*44f0*/  @!P4 R2UR UR14, R20 ;  /* 0x00000000140ec2ca */ /* 0x000fe200000e0000 */
[----:B------:R-:W-:Y:S11]  /*4500*/  @!P4 IMAD.MOV.U32 R20, RZ, RZ, 0x4000 ;  /* 0x00004000ff14c424 */ /* 0x000ff600078e00ff */
[----:B------:R-:W-:Y:S01]  /*4510*/  @!UPT UIADD3 URZ, UPT, UPT, URZ, URZ, URZ ;  /* 0x000000fffffff290 */ /* 0x000fe2000fffe0ff */
[----:B------:R1:W-:Y:S01]  /*4520*/  @!UP1 UTMALDG.3D [UR16], [UR14], desc[UR10] ;  /* 0x00000a100e0095b4 */ /* 0x0003e20008011000 */
[----:B------:R1:W-:Y:S02]  /*4530*/  @!P4 SYNCS.ARRIVE.TRANS64.RED.A0TR RZ, [UR7+0x70], R20 ;  /* 0x00007014ffffc9a7 */ /* 0x0003e40008300407 */
[----:B-1----:R-:W-:Y:S01]  /*4540*/  @!P1 ISETP.NE.AND P2, PT, R3, 0x1, PT ;  /* 0x000000010300980c */ /* 0x002fe20003f45270 */
[C---:B--2---:R-:W-:Y:S01]  /*4550*/  @!P1 IMAD.HI.U32 R14, R13.reuse, R14, RZ ;  /* 0x0000000e0d0e9227 */ /* 0x044fe200078e00ff */
[----:B---3--:R-:W-:Y:S03]  /*4560*/  @!P1 ISETP.NE.AND P0, PT, R10, 0x1, PT ;  /* 0x000000010a00980c */ /* 0x008fe60003f05270 */
[C---:B------:R-:W-:Y:S01]  /*4570*/  @!P1 IMAD.HI.U32 R11, R8.reuse, R11, RZ ;  /* 0x0000000b080b9227 */ /* 0x040fe200078e00ff */
[----:B------:R-:W-:Y:S04]  /*4580*/  @!P1 SHF.R.U32.HI R14, RZ, R15, R14 ;  /* 0x0000000fff0e9219 */ /* 0x000fe8000001160e */
[----:B-----5:R-:W-:Y:S01]  /*4590*/  @!P1 SHF.R.U32.HI R9, RZ, R0, R11 ;  /* 0x00000000ff099219 */ /* 0x020fe2000001160b */
[----:B------:R-:W-:Y:S01]  /*45a0*/  SYNCS.ARRIVE.TRANS64.RED.A1T0 RZ, [UR8], RZ ;  /* 0x000000ffffff79a7 */ /* 0x000fe20008100408 */
[----:B------:R-:W-:Y:S02]  /*45b0*/  @!P1 SEL R14, R13, R14, !P2 ;  /* 0x0000000e0d0e9207 */ /* 0x000fe40005000000 */
[----:B------:R-:W-:Y:S01]  /*45c0*/  @!P1 SEL R9, R8, R9, !P0 ;  /* 0x0000000908099207 */ /* 0x000fe20004000000 */
[----:B------:R-:W1:Y:S04]  /*45d0*/  SYNCS.PHASECHK.TRANS64.TRYWAIT P5, [UR7+0x98], R12 ;  /* 0x0000980cff0075a7 */ /* 0x000e6800080a1107 */
[----:B------:R-:W-:Y:S02]  /*45e0*/  @!P1 IMAD.IADD R0, R9, 0x1, -R14 ;  /* 0x0000000109009824 */ /* 0x000fe400078e0a0e */
[----:B------:R-:W-:Y:S02]  /*45f0*/  @!P1 IMAD.IADD R9, R14, 0x1, -R9 ;  /* 0x000000010e099824 */ /* 0x000fe400078e0a09 */
[----:B------:R-:W-:Y:S02]  /*4600*/  @!P1 IMAD R13, R0, R3, R13 ;  /* 0x00000003000d9224 */ /* 0x000fe400078e020d */
[----:B------:R-:W-:Y:S01]  /*4610*/  @!P1 IMAD R8, R9, R10, R8 ;  /* 0x0000000a09089224 */ /* 0x000fe200078e0208 */
[----:B-1----:R-:W-:Y:S06]  /*4620*/  @!P5 BRA `(.L_x_77) ;  /* 0x0000006c00d8d947 */ /* 0x002fec0003800000 */
.L_x_167:
[----:B-1----:R-:W-:Y:S01]  /*4630*/  @!P4 IADD3 R3, P0, PT, R32, 0x580, RZ ;  /* 0x000005802003c810 */ /* 0x002fe20007f1e0ff */
[----:B------:R-:W-:Y:S01]  /*4640*/  VOTEU.ALL UP1, P4 ;  /* 0x0000000000ff7886 */ /* 0x000fe20002020000 */
[----:B------:R-:W-:Y:S01]  /*4650*/  UMOV UR18, 0x0 ;  /* 0x0000000000127882 */ /* 0x000fe20000000000 */
[----:B------:R-:W-:Y:S01]  /*4660*/  UMOV UR19, 0x10000000 ;  /* 0x1000000000137882 */ /* 0x000fe20000000000 */
[----:B------:R-:W-:Y:S01]  /*4670*/  @!P4 R2UR UR9, R3 ;  /* 0x000000000309c2ca */ /* 0x000fe200000e0000 */
[----:B------:R-:W-:Y:S01]  /*4680*/  @!P4 IMAD.X R0, RZ, RZ, R33, P0 ;  /* 0x000000ffff00c224 */ /* 0x000fe200000e0621 */
[----:B------:R-:W-:Y:S01]  /*4690*/  @!UP1 UIADD3 UR10, UPT, UPT, UR34, 0xc0, URZ ;  /* 0x000000c0220a9890 */ /* 0x000fe2000fffe0ff */
[----:B------:R-:W-:Y:S01]  /*46a0*/  ISETP.NE.AND P0, PT, R30, 0x2, PT ;  /* 0x000000021e00780c */ /* 0x000fe20003f05270 */
[----:B------:R-:W-:Y:S01]  /*46b0*/  UMOV UR11, UR35 ;  /* 0x00000023000b7c82 */ /* 0x000fe20008000000 */
[----:B------:R-:W-:Y:S01]  /*46c0*/  UMOV UR12, UR36 ;  /* 0x00000024000c7c82 */ /* 0x000fe20008000000 */
[----:B------:R-:W-:Y:S01]  /*46d0*/  @!P4 R2UR UR8, R0 ;  /* 0x000000000008c2ca */ /* 0x000fe200000e0000 */
[----:B------:R-:W-:Y:S01]  /*46e0*/  IMAD.IADD R20, R8, 0x1, R154 ;  /* 0x0000000108147824 */ /* 0x000fe200078e029a */
[----:B------:R-:W-:Y:S01]  /*46f0*/  @P3 R2UR UR36, R28 ;  /* 0x000000001c2432ca */ /* 0x000fe200000e0000 */
[----:B------:R-:W-:Y:S01]  /*4700*/  IMAD.IADD R21, R13, 0x1, R156 ;  /* 0x000000010d157824 */ /* 0x000fe200078e029c */
[----:B------:R-:W-:Y:S02]  /*4710*/  SEL R0, RZ, 0x1, P0 ;  /* 0x00000001ff007807 */ /* 0x000fe40000000000 */
[----:B------:R-:W-:Y:S01]  /*4720*/  LOP3.LUT R31, R31, 0x1, RZ, 0x3c, !PT ;  /* 0x000000011f1f7812 */ /* 0x000fe200078e3cff */
[----:B------:R-:W-:Y:S01]  /*4730*/  IMAD.U32 R10, RZ, RZ, UR9 ;  /* 0x00000009ff0a7e24 */ /* 0x000fe2000f8e00ff */
[----:B------:R-:W-:Y:S01]  /*4740*/  @!UP1 UIADD3 UR9, UPT, UPT, UR7, 0x78, URZ ;  /* 0x0000007807099890 */ /* 0x000fe2000fffe0ff */
[----:B------:R-:W-:Y:S02]  /*4750*/  LOP3.LUT R29, R29, R0, RZ, 0x3c, !PT ;  /* 0x000000001d1d7212 */ /* 0x000fe400078e3cff */
[----:B------:R-:W-:Y:S02]  /*4760*/  SEL R30, R30, RZ, P0 ;  /* 0x000000ff1e1e7207 */ /* 0x000fe40000000000 */
[----:B------:R-:W-:Y:S01]  /*4770*/  IMAD.U32 R11, RZ, RZ, UR8 ;  /* 0x00000008ff0b7e24 */ /* 0x000fe2000f8e00ff */
[----:B------:R-:W-:Y:S01]  /*4780*/  @!P4 R2UR UR14, R10 ;  /* 0x000000000a0ec2ca */ /* 0x000fe200000e0000 */
[----:B------:R-:W-:Y:S01]  /*4790*/  @!UP1 UIADD3 UR8, UPT, UPT, UR7, 0xc400, URZ ;  /* 0x0000c40007089890 */ /* 0x000fe2000fffe0ff */
[----:B------:R-:W-:Y:S02]  /*47a0*/  VOTEU.ALL UP1, P4 ;  /* 0x0000000000ff7886 */ /* 0x000fe40002020000 */
[----:B------:R-:W-:Y:S11]  /*47b0*/  @!P4 R2UR UR15, R11 ;  /* 0x000000000b0fc2ca */ /* 0x000ff600000e0000 */
[----:B------:R-:W-:Y:S02]  /*47c0*/  @!UPT UIADD3 URZ, UPT, UPT, URZ, URZ, URZ ;  /* 0x000000fffffff290 */ /* 0x000fe4000fffe0ff */
[----:B------:R2:W-:Y:S01]  /*47d0*/  @!UP1 UTMALDG.3D [UR8], [UR14], desc[UR18] ;  /* 0x000012080e0095b4 */ /* 0x0005e20008011000 */
[----:B------:R2:W-:Y:S01]  /*47e0*/  @!P4 SYNCS.ARRIVE.TRANS64.RED.A0TR RZ, [UR7+0x78], R23 ;  /* 0x00007817ffffc9a7 */ /* 0x0005e20008300407 */
[----:B------:R-:W-:Y:S01]  /*47f0*/  UPLOP3.LUT UP1, UPT, UPT, UPT, UPT, 0x80, 0x8 ;  /* 0x000000000008789c */ /* 0x000fe20003f2f070 */
[----:B------:R-:W-:Y:S01]  /*4800*/  SYNCS.ARRIVE.TRANS64.RED.A1T0 RZ, [UR13], RZ ;  /* 0x000000ffffff79a7 */ /* 0x000fe2000810040d */
[----:B------:R-:W-:Y:S09]  /*4810*/  @P3 BRA `(.L_x_78) ;  /* 0xfffffff000943947 */ /* 0x000ff2000383ffff */
[----:B------:R-:W-:-:S04]  /*4820*/  SHF.L.U32 R3, R31, 0x1f, RZ ;  /* 0x0000001f1f037819 */ /* 0x000fc800000006ff */
[----:B------:R-:W1:Y:S02]  /*4830*/  SYNCS.PHASECHK.TRANS64.TRYWAIT P0, [UR7+0x80], R3 ;  /* 0x00008003ff0075a7 */ /* 0x000e640008001107 */
[----:B-1----:R-:W-:Y:S05]  /*4840*/  @!P0 BRA `(.L_x_79) ;  /* 0x0000006c00688947 */ /* 0x002fea0003800000 */
.L_x_169:
[----:B------:R-:W3:Y:S02]  /*4850*/  SYNCS.PHASECHK.TRANS64.TRYWAIT P0, [UR7+0x88], R3 ;  /* 0x00008803ff0075a7 */ /* 0x000ee40008001107 */
[----:B---3--:R-:W-:Y:S05]  /*4860*/  @!P0 BRA `(.L_x_80) ;  /* 0x0000006c00788947 */ /* 0x008fea0003800000 */
.L_x_171:
[----:B------:R-:W3:Y:S02]  /*4870*/  SYNCS.PHASECHK.TRANS64.TRYWAIT P0, [UR7+0x90], R3 ;  /* 0x00009003ff0075a7 */ /* 0x000ee40008001107 */
[----:B---3--:R-:W-:Y:S05]  /*4880*/  @!P0 BRA `(.L_x_81) ;  /* 0x0000006c00888947 */ /* 0x008fea0003800000 */
.L_x_173:
[----:B-1----:R-:W-:-:S07]  /*4890*/  MOV R0, UR7 ;  /* 0x0000000700007c02 */ /* 0x002fce0008000f00 */
.L_x_82:
[----:B-1----:R-:W-:-:S04]  /*48a0*/  SHF.L.U32 R3, R31, 0x1f, RZ ;  /* 0x0000001f1f037819 */ /* 0x002fc800000006ff */
[----:B------:R1:W3:Y:S03]  /*48b0*/  SYNCS.PHASECHK.TRANS64.TRYWAIT P0, [R0+URZ+0x98], R3 ;  /* 0x00009803000075a7 */ /* 0x0002e600080011ff */
[----:B---3--:R-:W-:Y:S05]  /*48c0*/  @!P0 NANOSLEEP.SYNCS 0x989680 ;  /* 0x009896800000895d */ /* 0x008fea0003900000 */
[----:B------:R-:W3:Y:S02]  /*48d0*/  @!P0 SYNCS.PHASECHK.TRANS64 P0, [R0+URZ+0x98], R3 ;  /* 0x00009803000085a7 */ /* 0x000ee400080010ff */
[----:B--23--:R-:W-:Y:S05]  /*48e0*/  @P0 EXIT ;  /* 0x000000000000094d */ /* 0x00cfea0003800000 */
[----:B------:R-:W-:Y:S05]  /*48f0*/  BRA `(.L_x_82) ;  /* 0xfffffffc00e87947 */ /* 0x000fea000383ffff */
.L_x_67:
[----:B------:R-:W-:-:S06]  /*4900*/  UISETP.GE.AND UP1, UPT, UR8, 0x4, UPT ;  /* 0x000000040800788c */ /* 0x000fcc000bf26270 */
[----:B------:R-:W-:-:S13]  /*4910*/  PLOP3.LUT P0, PT, PT, PT, UP1, 0x80, 0x8 ;  /* 0x000000000008781c */ /* 0x000fda0003f0f018 */
[----:B------:R-:W-:Y:S05]  /*4920*/  @!P0 EXIT ;  /* 0x000000000000894d */ /* 0x000fea0003800000 */
[----:B------:R-:W-:Y:S01]  /*4930*/  BAR.SYNC.DEFER_BLOCKING 0x6, 0xa0 ;  /* 0x0182800000007b1d */ /* 0x000fe20000010000 */
[C---:B------:R-:W-:Y:S01]  /*4940*/  IMAD.SHL.U32 R3, R170.reuse, 0x40, RZ ;  /* 0x00000040aa037824 */ /* 0x040fe200078e00ff */
[C---:B------:R-:W-:Y:S01]  /*4950*/  LOP3.LUT R161, R170.reuse, 0x1, RZ, 0xc0, !PT ;  /* 0x00000001aaa17812 */ /* 0x040fe200078ec0ff */
[C---:B------:R-:W-:Y:S02]  /*4960*/  IMAD.U32 R79, R170.reuse, 0x10000, RZ ;  /* 0x00010000aa4f7824 */ /* 0x040fe400078e00ff */
[----:B------:R-:W-:Y:S02]  /*4970*/  HFMA2 R167, -RZ, RZ, 0, 5.9604644775390625e-08 ;  /* 0x00000001ffa77431 */ /* 0x000fe400000001ff */
[C---:B------:R-:W-:Y:S01]  /*4980*/  IMAD.SHL.U32 R160, R170.reuse, 0x8, RZ ;  /* 0x00000008aaa07824 */ /* 0x040fe200078e00ff */
[----:B------:R-:W-:Y:S01]  /*4990*/  UMOV UR48, 0x400 ;  /* 0x0000040000307882 */ /* 0x000fe20000000000 */
[----:B------:R-:W1:Y:S01]  /*49a0*/  LDC R159, c[0x0][0x370] ;  /* 0x0000dc00ff9f7b82 */ /* 0x000e620000000800 */
[----:B------:R-:W-:Y:S01]  /*49b0*/  ULEA UR48, UR37, UR48, 0x18 ;  /* 0x0000003025307291 */ /* 0x000fe2000f8ec0ff */
[----:B------:R-:W-:Y:S01]  /*49c0*/  ISETP.NE.U32.AND P0, PT, R161, 0x1, PT ;  /* 0x00000001a100780c */ /* 0x000fe20003f05070 */
[----:B------:R-:W-:Y:S01]  /*49d0*/  IMAD.MOV.U32 R169, RZ, RZ, 0x2 ;  /* 0x00000002ffa97424 */ /* 0x000fe200078e00ff */
[----:B------:R-:W-:Y:S01]  /*49e0*/  LOP3.LUT R5, R3, 0x1c0, RZ, 0xc0, !PT ;  /* 0x000001c003057812 */ /* 0x000fe200078ec0ff */
[----:B------:R-:W-:Y:S01]  /*49f0*/  UIADD3 UR4, UPT, UPT, UR48, 0x400, URZ ;  /* 0x0000040030047890 */ /* 0x000fe2000fffe0ff */
[----:B------:R-:W-:Y:S01]  /*4a00*/  LOP3.LUT R79, R79, 0x600000, RZ, 0xc0, !PT ;  /* 0x006000004f4f7812 */ /* 0x000fe200078ec0ff */
[----:B------:R-:W-:Y:S01]  /*4a10*/  IMAD.MOV.U32 R168, RZ, RZ, 0x4 ;  /* 0x00000004ffa87424 */ /* 0x000fe200078e00ff */
[----:B------:R-:W2:Y:S01]  /*4a20*/  LDC R74, c[0x0][0xb0c] ;  /* 0x0002c300ff4a7b82 */ /* 0x000ea20000000800 */
[----:B------:R-:W-:Y:S01]  /*4a30*/  R2P PR, R170, 0x6 ;  /* 0x00000006aa007804 */ /* 0x000fe20000000000 */
[----:B------:R-:W-:Y:S01]  /*4a40*/  IMAD.MOV.U32 R76, RZ, RZ, RZ ;  /* 0x000000ffff4c7224 */ /* 0x000fe200078e00ff */
[----:B------:R-:W-:Y:S01]  /*4a50*/  LOP3.LUT R160, R5, 0x38, R160, 0xf8, !PT ;  /* 0x0000003805a07812 */ /* 0x000fe200078ef8a0 */
[----:B------:R-:W-:Y:S01]  /*4a60*/  IMAD.MOV.U32 R166, RZ, RZ, RZ ;  /* 0x000000ffffa67224 */ /* 0x000fe200078e00ff */
[----:B------:R-:W-:Y:S01]  /*4a70*/  P2R R2, PR, RZ, 0x1 ;  /* 0x00000001ff027803 */ /* 0x000fe20000000000 */
[----:B------:R-:W-:Y:S01]  /*4a80*/  IMAD.MOV.U32 R173, RZ, RZ, RZ ;  /* 0x000000ffffad7224 */ /* 0x000fe200078e00ff */
[----:B------:R-:W-:Y:S01]  /*4a90*/  LOP3.LUT R160, R160, 0x1e00, R3, 0xf8, !PT ;  /* 0x00001e00a0a07812 */ /* 0x000fe200078ef803 */
[----:B------:R-:W4:Y:S01]  /*4aa0*/  LDC R157, c[0x0][0xb20] ;  /* 0x0002c800ff9d7b82 */ /* 0x000f220000000800 */
[----:B------:R-:W3:Y:S01]  /*4ab0*/  LDS R0, [UR48+0x140] ;  /* 0x00014030ff007984 */ /* 0x000ee20008000800 */
[----:B------:R-:W-:Y:S01]  /*4ac0*/  LOP3.LUT R170, R170, 0x60, RZ, 0xc0, !PT ;  /* 0x00000060aaaa7812 */ /* 0x000fe200078ec0ff */
[----:B------:R-:W-:Y:S01]  /*4ad0*/  IMAD.U32 R163, RZ, RZ, UR4 ;  /* 0x00000004ffa37e24 */ /* 0x000fe2000f8e00ff */
[----:B------:R-:W-:Y:S01]  /*4ae0*/  MOV R165, RZ ;  /* 0x000000ff00a57202 */ /* 0x000fe20000000f00 */
[----:B------:R-:W1:Y:S01]  /*4af0*/  LDCU.64 UR52, c[0x0][0x348] ;  /* 0x00006900ff3477ac */ /* 0x000e620008000a00 */
[----:B------:R-:W-:-:S02]  /*4b00*/  SEL R169, R169, 0xfffffffe, !P1 ;  /* 0xfffffffea9a97807 */ /* 0x000fc40004800000 */
[----:B------:R-:W1:Y:S01]  /*4b10*/  LDC R73, c[0x0][0xb30] ;  /* 0x0002cc00ff497b82 */ /* 0x000e620000000800 */
[----:B------:R-:W-:Y:S01]  /*4b20*/  SEL R168, R168, 0xfffffffc, !P2 ;  /* 0xfffffffca8a87807 */ /* 0x000fe20005000000 */
[----:B------:R-:W1:Y:S01]  /*4b30*/  LDCU.64 UR38, c[0x0][0x888] ;  /* 0x00011100ff2677ac */ /* 0x000e620008000a00 */
[----:B------:R-:W1:Y:S05]  /*4b40*/  LDCU.64 UR44, c[0x0][0x890] ;  /* 0x00011200ff2c77ac */ /* 0x000e6a0008000a00 */
[----:B------:R-:W1:Y:S01]  /*4b50*/  LDC.64 R152, c[0x0][0xb10] ;  /* 0x0002c400ff987b82 */ /* 0x000e620000000a00 */
[----:B------:R-:W-:Y:S01]  /*4b60*/  UMOV UR49, URZ ;  /* 0x000000ff00317c82 */ /* 0x000fe20008000000 */
[----:B------:R-:W-:-:S06]  /*4b70*/  UMOV UR51, URZ ;  /* 0x000000ff00337c82 */ /* 0x000fcc0008000000 */
[----:B------:R-:W1:Y:S08]  /*4b80*/  LDC.64 R70, c[0x0][0xb18] ;  /* 0x0002c600ff467b82 */ /* 0x000e700000000a00 */
[----:B------:R-:W1:Y:S08]  /*4b90*/  LDC.64 R68, c[0x0][0xb28] ;  /* 0x0002ca00ff447b82 */ /* 0x000e700000000a00 */
[----:B------:R-:W1:Y:S01]  /*4ba0*/  LDC.64 R150, c[0x0][0x8b0] ;  /* 0x00022c00ff967b82 */ /* 0x000e620000000a00 */
[----:B---3--:R-:W-:-:S07]  /*4bb0*/  IMAD.IADD R79, R0, 0x1, R79 ;  /* 0x00000001004f7824 */ /* 0x008fce00078e024f */
[----:B------:R-:W3:Y:S08]  /*4bc0*/  LDC.64 R148, c[0x0][0x8a8] ;  /* 0x00022a00ff947b82 */ /* 0x000ef00000000a00 */
[----:B--2-4-:R-:W1:Y:S02]  /*4bd0*/  LDC R158, c[0x0][0x374] ;  /* 0x0000dd00ff9e7b82 */ /* 0x014e640000000800 */
.L_x_126:
[----:B------:R-:W-:Y:S02]  /*4be0*/  LEA R0, R173, UR48, 0x3 ;  /* 0x00000030ad007c11 */ /* 0x000fe4000f8e18ff */
[----:B------:R-:W-:Y:S02]  /*4bf0*/  SHF.L.U32 R3, R165, 0x1f, RZ ;  /* 0x0000001fa5037819 */ /* 0x000fe400000006ff */
[----:B-1----:R-:W-:Y:S02]  /*4c00*/  LEA R16, R173, UR48, 0x4 ;  /* 0x00000030ad107c11 */ /* 0x002fe4000f8e20ff */
[----:B------:R-:W2:Y:S02]  /*4c10*/  SYNCS.PHASECHK.TRANS64.TRYWAIT P0, [R0+URZ+0xb0], R3 ;  /* 0x0000b003000075a7 */ /* 0x000ea400080011ff */
[----:B--2---:R-:W-:Y:S05]  /*4c20*/  @!P0 BRA `(.L_x_83) ;  /* 0x0000006800b88947 */ /* 0x004fea0003800000 */
.L_x_174:
[----:B------:R-:W4:Y:S01]  /*4c30*/  LDC.64 R12, c[0x0][0xb10] ;  /* 0x0002c400ff0c7b82 */ /* 0x000f220000000a00 */
[----:B------:R-:W3:Y:S01]  /*4c40*/  LDS.128 R16, [R16+0x120] ;  /* 0x0001200010107984 */ /* 0x000ee20000000c00 */
[----:B-1----:R-:W-:Y:S01]  /*4c50*/  ISETP.NE.AND P1, PT, R73, 0x1, PT ;  /* 0x000000014900780c */ /* 0x002fe20003f25270 */
[----:B--2---:R-:W-:Y:S01]  /*4c60*/  VIADD R0, R0, 0xc0 ;  /* 0x000000c000007836 */ /* 0x004fe20000000000 */
[----:B------:R-:W-:Y:S04]  /*4c70*/  ISETP.GE.AND P0, PT, R72, 0x1, PT ;  /* 0x000000014800780c */ /* 0x000fe80003f06270 */
[----:B------:R-:W1:Y:S01]  /*4c80*/  LDC.64 R10, c[0x0][0xb18] ;  /* 0x0002c600ff0a7b82 */ /* 0x000e620000000a00 */
[----:B------:R-:W-:Y:S01]  /*4c90*/  PRMT R0, RZ, 0x654, R0 ;  /* 0x00000654ff007816 */ /* 0x000fe20000000000 */
[----:B------:R-:W-:Y:S01]  /*4ca0*/  @!PT LDS RZ, [RZ] ;  /* 0x00000000fffff984 */ /* 0x000fe20000000800 */
[----:B------:R-:W-:Y:S01]  /*4cb0*/  @!PT LDS RZ, [RZ] ;  /* 0x00000000fffff984 */ /* 0x000fe20000000800 */
[----:B------:R-:W-:Y:S01]  /*4cc0*/  @!PT LDS RZ, [RZ] ;  /* 0x00000000fffff984 */ /* 0x000fe20000000800 */
[----:B------:R-:W-:Y:S01]  /*4cd0*/  @!PT LDS RZ, [RZ] ;  /* 0x00000000fffff984 */ /* 0x000fe20000000800 */
[----:B------:R2:W-:Y:S06]  /*4ce0*/  MEMBAR.ALL.CTA ;  /* 0x0000000000007992 */ /* 0x0005ec0000008000 */
[----:B--2---:R-:W2:Y:S01]  /*4cf0*/  FENCE.VIEW.ASYNC.S ;  /* 0x00000000000073c6 */ /* 0x004ea20000000000 */
[----:B------:R-:W1:Y:S08]  /*4d00*/  @!P1 LDC R14, c[0x0][0xb20] ;  /* 0x0002c800ff0e9b82 */ /* 0x000e700000000800 */
[----:B------:R-:W1:Y:S01]  /*4d10*/  @!P1 LDC R9, c[0x0][0xb0c] ;  /* 0x0002c300ff099b82 */ /* 0x000e620000000800 */
[----:B--2---:R2:W-:Y:S01]  /*4d20*/  SYNCS.ARRIVE.TRANS64.RED.A1T0 RZ, [R0+URZ], RZ ;  /* 0x000000ff00ff79a7 */ /* 0x0045e200081004ff */
[----:B---3--:R-:W-:Y:S04]  /*4d30*/  LOP3.LUT P4, RZ, R18, 0x1, RZ, 0xc0, !PT ;  /* 0x0000000112ff7812 */ /* 0x008fe8000788c0ff */
[----:B------:R-:W-:Y:S09]  /*4d40*/  P2R R171, PR, RZ, 0x10 ;  /* 0x00000010ffab7803 */ /* 0x000ff20000000000 */
[----:B------:R-:W-:Y:S02]  /*4d50*/  @P4 MOV R77, R16 ;  /* 0x00000010004d4202 */ /* 0x000fe40000000f00 */
[----:B------:R-:W-:Y:S01]  /*4d60*/  @P4 LOP3.LUT R75, R17, 0xffff, RZ, 0xc0, !PT ;  /* 0x0000ffff114b4812 */ /* 0x000fe200078ec0ff */
[----:B--2-4-:R-:W-:Y:S06]  /*4d70*/  @!P0 BRA `(.L_x_84) ;  /* 0x0000000000a48947 */ /* 0x014fec0003800000 */
[----:B------:R-:W-:Y:S01]  /*4d80*/  IMAD.HI.U32 R24, R158, R71, RZ ;  /* 0x000000479e187227 */ /* 0x000fe200078e00ff */
[----:B------:R-:W-:Y:S02]  /*4d90*/  ISETP.NE.AND P0, PT, R70, 0x1, PT ;  /* 0x000000014600780c */ /* 0x000fe40003f05270 */
[----:B------:R-:W-:Y:S01]  /*4da0*/  ISETP.NE.AND P2, PT, R72, 0x1, PT ;  /* 0x000000014800780c */ /* 0x000fe20003f45270 */
[-C--:B------:R-:W-:Y:S01]  /*4db0*/  IMAD.HI.U32 R22, R159, R152.reuse, RZ ;  /* 0x000000989f167227 */ /* 0x080fe200078e00ff */
[----:B------:R-:W-:Y:S02]  /*4dc0*/  SHF.R.U32.HI R23, RZ, R157, R24 ;  /* 0x0000009dff177219 */ /* 0x000fe40000011618 */
[----:B------:R-:W-:Y:S01]  /*4dd0*/  ISETP.NE.AND P3, PT, R74, 0x1, PT ;  /* 0x000000014a00780c */ /* 0x000fe20003f65270 */
[----:B------:R-:W-:Y:S01]  /*4de0*/  IMAD.HI.U32 R28, R75, R71, RZ ;  /* 0x000000474b1c7227 */ /* 0x000fe200078e00ff */
[----:B------:R-:W-:Y:S02]  /*4df0*/  SHF.R.U32.HI R22, RZ, R153, R22 ;  /* 0x00000099ff167219 */ /* 0x000fe40000011616 */
[----:B------:R-:W-:Y:S01]  /*4e00*/  SEL R3, R158, R23, !P0 ;  /* 0x000000179e037207 */ /* 0x000fe20004000000 */
[----:B------:R-:W-:Y:S01]  /*4e10*/  IMAD.HI.U32 R26, R77, R152, RZ ;  /* 0x000000984d1a7227 */ /* 0x000fe200078e00ff */
[----:B------:R-:W-:Y:S03]  /*4e20*/  SEL R7, R159, R22, !P3 ;  /* 0x000000169f077207 */ /* 0x000fe60005800000 */
[-C--:B------:R-:W-:Y:S01]  /*4e30*/  IMAD.HI.U32 R22, R3, R68.reuse, RZ ;  /* 0x0000004403167227 */ /* 0x080fe200078e00ff */
[----:B------:R-:W-:Y:S03]  /*4e40*/  SHF.R.U32.HI R26, RZ, R153, R26 ;  /* 0x00000099ff1a7219 */ /* 0x000fe6000001161a */
[----:B------:R-:W-:Y:S01]  /*4e50*/  IMAD.HI.U32 R24, R7, R68, RZ ;  /* 0x0000004407187227 */ /* 0x000fe200078e00ff */
[----:B------:R-:W-:Y:S02]  /*4e60*/  @P2 SHF.R.U32.HI R3, RZ, R69, R22 ;  /* 0x00000045ff032219 */ /* 0x000fe40000011616 */
[----:B------:R-:W-:Y:S02]  /*4e70*/  SHF.R.U32.HI R22, RZ, R157, R28 ;  /* 0x0000009dff167219 */ /* 0x000fe4000001161c */
[----:B------:R-:W-:Y:S01]  /*4e80*/  @P2 SHF.R.U32.HI R7, RZ, R69, R24 ;  /* 0x00000045ff072219 */ /* 0x000fe20000011618 */
[C---:B------:R-:W-:Y:S01]  /*4e90*/  IMAD R2, R72.reuse, R3, RZ ;  /* 0x0000000348027224 */ /* 0x040fe200078e02ff */
[----:B------:R-:W-:Y:S02]  /*4ea0*/  SEL R5, R75, R22, !P0 ;  /* 0x000000164b057207 */ /* 0x000fe40004000000 */
[----:B------:R-:W-:Y:S01]  /*4eb0*/  SEL R3, R77, R26, !P3 ;  /* 0x0000001a4d037207 */ /* 0x000fe20005800000 */
[----:B------:R-:W-:Y:S01]  /*4ec0*/  IMAD R4, R72, R7, RZ ;  /* 0x0000000748047224 */ /* 0x000fe200078e02ff */
[C---:B------:R-:W-:Y:S01]  /*4ed0*/  ISETP.GE.AND P0, PT, R5.reuse, R2, PT ;  /* 0x000000020500720c */ /* 0x040fe20003f06270 */
[----:B------:R-:W-:Y:S03]  /*4ee0*/  IMAD.HI.U32 R6, R5, R68, RZ ;  /* 0x0000004405067227 */ /* 0x000fe600078e00ff */
[----:B------:R-:W-:Y:S01]  /*4ef0*/  ISETP.GE.OR P0, PT, R3, R4, P0 ;  /* 0x000000040300720c */ /* 0x000fe20000706670 */
[----:B------:R-:W-:Y:S01]  /*4f00*/  IMAD.MOV R4, RZ, RZ, -R3 ;  /* 0x000000ffff047224 */ /* 0x000fe200078e0a03 */
[-C--:B------:R-:W-:Y:S03]  /*4f10*/  SHF.R.U32.HI R6, RZ, R69.reuse, R6 ;  /* 0x00000045ff067219 */ /* 0x080fe60000011606 */
[----:B------:R-:W-:Y:S01]  /*4f20*/  IMAD R77, R74, R4, R77 ;  /* 0x000000044a4d7224 */ /* 0x000fe200078e024d */
[----:B------:R-:W-:Y:S05]  /*4f30*/  SEL R15, R5, R6, !P2 ;  /* 0x00000006050f7207 */ /* 0x000fea0005000000 */
[----:B------:R-:W-:Y:S02]  /*4f40*/  IMAD.MOV R6, RZ, RZ, -R15 ;  /* 0x000000ffff067224 */ /* 0x000fe400078e0a0f */
[C---:B------:R-:W-:Y:S04]  /*4f50*/  @!P0 IMAD.HI.U32 R2, R3.reuse, R68, RZ ;  /* 0x0000004403028227 */ /* 0x040fe800078e00ff */
[----:B------:R-:W-:Y:S01]  /*4f60*/  IMAD R6, R72, R6, R5 ;  /* 0x0000000648067224 */ /* 0x000fe200078e0205 */
[----:B------:R-:W-:Y:S04]  /*4f70*/  @!P0 SHF.R.U32.HI R2, RZ, R69, R2 ;  /* 0x00000045ff028219 */ /* 0x000fe80000011602 */
[----:B------:R-:W-:Y:S02]  /*4f80*/  @!P0 SEL R0, R3, R2, !P2 ;  /* 0x0000000203008207 */ /* 0x000fe40005000000 */
[----:B------:R-:W-:Y:S02]  /*4f90*/  IADD3 R2, PT, PT, -R5, RZ, RZ ;  /* 0x000000ff05027210 */ /* 0x000fe40007ffe1ff */
[----:B------:R-:W-:Y:S01]  /*4fa0*/  @!P0 IADD3 R8, PT, PT, R15, -R0, RZ ;  /* 0x800000000f088210 */ /* 0x000fe20007ffe0ff */
[----:B------:R-:W-:Y:S02]  /*4fb0*/  @!P0 IMAD R0, R7, R6, R0 ;  /* 0x0000000607008224 */ /* 0x000fe400078e0200 */
[----:B------:R-:W-:Y:S02]  /*4fc0*/  IMAD R75, R70, R2, R75 ;  /* 0x00000002464b7224 */ /* 0x000fe400078e024b */
[----:B------:R-:W-:Y:S02]  /*4fd0*/  @!P0 IMAD R5, R8, R72, R3 ;  /* 0x0000004808058224 */ /* 0x000fe400078e0203 */
[----:B------:R-:W-:Y:S04]  /*4fe0*/  @!P0 IMAD.MOV.U32 R3, RZ, RZ, R0 ;  /* 0x000000ffff038224 */ /* 0x000fe800078e0000 */
[----:B------:R-:W-:Y:S02]  /*4ff0*/  IMAD R77, R3, R74, R77 ;  /* 0x0000004a034d7224 */ /* 0x000fe400078e024d */
[----:B------:R-:W-:Y:S07]  /*5000*/  IMAD R75, R5, R70, R75 ;  /* 0x00000046054b7224 */ /* 0x000fee00078e024b */
.L_x_84:
[----:B-1----:R-:W-:Y:S01]  /*5010*/  @!P1 ISETP.NE.AND P0, PT, R10, 0x1, PT ;  /* 0x000000010a00980c */ /* 0x002fe20003f05270 */
[----:B------:R-:W-:Y:S01]  /*5020*/  @!P1 IMAD.HI.U32 R3, R75, R11, RZ ;  /* 0x0000000b4b039227 */ /* 0x000fe200078e00ff */
[----:B------:R-:W-:Y:S01]  /*5030*/  R2UR UR42, R21 ;  /* 0x00000000152a72ca */ /* 0x000fe200000e0000 */
[----:B------:R-:W-:Y:S01]  /*5040*/  BSSY.RECONVERGENT B6, `(.L_x_85) ;  /* 0x0000031000067945 */ /* 0x000fe20003800200 */
[----:B------:R-:W-:Y:S01]  /*5050*/  R2UR UR41, R20 ;  /* 0x00000000142972ca */ /* 0x000fe200000e0000 */
[----:B------:R-:W-:Y:S01]  /*5060*/  @!P1 IMAD.HI.U32 R0, R77, R12, RZ ;  /* 0x0000000c4d009227 */ /* 0x000fe200078e00ff */
[----:B------:R-:W-:Y:S02]  /*5070*/  @!P1 SHF.R.U32.HI R2, RZ, R14, R3 ;  /* 0x0000000eff029219 */ /* 0x000fe40000011603 */
[----:B------:R-:W-:Y:S01]  /*5080*/  @!P1 ISETP.NE.AND P2, PT, R9, 0x1, PT ;  /* 0x000000010900980c */ /* 0x000fe20003f45270 */
[----:B------:R-:W-:Y:S01]  /*5090*/  VIADD R173, R173, 0x1 ;  /* 0x00000001adad7836 */ /* 0x000fe20000000000 */
[----:B------:R-:W-:Y:S02]  /*50a0*/  @!P1 SEL R2, R75, R2, !P0 ;  /* 0x000000024b029207 */ /* 0x000fe40004000000 */
[----:B------:R-:W-:Y:S02]  /*50b0*/  @!P1 SHF.R.U32.HI R0, RZ, R13, R0 ;  /* 0x0000000dff009219 */ /* 0x000fe40000011600 */
[----:B------:R-:W-:Y:S01]  /*50c0*/  LOP3.LUT P0, RZ, R163, 0x3f0, RZ, 0xc0, !PT ;  /* 0x000003f0a3ff7812 */ /* 0x000fe2000780c0ff */
[----:B------:R-:W-:Y:S01]  /*50d0*/  USHF.L.U32 UR42, UR42, 0x7, URZ ;  /* 0x000000072a2a7899 */ /* 0x000fe200080006ff */
[----:B------:R-:W-:Y:S01]  /*50e0*/  @!P1 SEL R3, R77, R0, !P2 ;  /* 0x000000004d039207 */ /* 0x000fe20005000000 */
[----:B------:R-:W-:Y:S01]  /*50f0*/  USHF.L.U32 UR41, UR41, 0x8, URZ ;  /* 0x0000000829297899 */ /* 0x000fe200080006ff */
[----:B------:R-:W-:Y:S03]  /*5100*/  @P4 SHF.R.U32.HI R164, RZ, 0x10, R17 ;  /* 0x00000010ffa44819 */ /* 0x000fe60000011611 */
[----:B------:R-:W-:Y:S02]  /*5110*/  @!P1 IMAD.IADD R0, R2, 0x1, -R3 ;  /* 0x0000000102009824 */ /* 0x000fe400078e0a03 */
[----:B------:R-:W-:Y:S02]  /*5120*/  @!P1 IMAD.IADD R2, R3, 0x1, -R2 ;  /* 0x0000000103029824 */ /* 0x000fe400078e0a02 */
[----:B------:R-:W-:Y:S02]  /*5130*/  @!P1 IMAD R77, R0, R9, R77 ;  /* 0x00000009004d9224 */ /* 0x000fe400078e024d */
[----:B------:R-:W-:Y:S01]  /*5140*/  @!P1 IMAD R75, R2, R10, R75 ;  /* 0x0000000a024b9224 */ /* 0x000fe200078e024b */
[----:B------:R-:W-:Y:S06]  /*5150*/  @!P0 BRA `(.L_x_86) ;  /* 0x00000000007c8947 */ /* 0x000fec0003800000 */
[----:B------:R-:W1:Y:S01]  /*5160*/  LDCU.64 UR8, c[0x4][0x80] ;  /* 0x01001000ff0877ac */ /* 0x000e620008000a00 */
[----:B------:R-:W-:Y:S01]  /*5170*/  MOV R2, 0x0 ;  /* 0x0000000000027802 */ /* 0x000fe20000000f00 */
[----:B------:R-:W-:Y:S02]  /*5180*/  HFMA2 R12, -RZ, RZ, 0, 5.9604644775390625e-08 ;  /* 0x00000001ff0c7431 */ /* 0x000fe400000001ff */
[----:B------:R-:W-:Y:S01]  /*5190*/  IMAD.MOV.U32 R8, RZ, RZ, 0x70 ;  /* 0x00000070ff087424 */ /* 0x000fe200078e00ff */
[----:B------:R2:W3:Y:S01]  /*51a0*/  LDC.64 R14, c[0x4][R2] ;  /* 0x01000000020e7b82 */ /* 0x0004e20000000a00 */
[----:B------:R-:W4:Y:S01]  /*51b0*/  LDCU.64 UR6, c[0x4][0x88] ;  /* 0x01001100ff0677ac */ /* 0x000f220008000a00 */
[----:B------:R-:W-:Y:S01]  /*51c0*/  IMAD.MOV.U32 R13, RZ, RZ, RZ ;  /* 0x000000ffff0d7224 */ /* 0x000fe200078e00ff */
[----:B------:R-:W2:Y:S01]  /*51d0*/  LDCU.64 UR4, c[0x4][0x8] ;  /* 0x01000100ff0477ac */ /* 0x000ea20008000a00 */
[----:B-1----:R-:W-:Y:S01]  /*51e0*/  MOV R5, UR9 ;  /* 0x0000000900057c02 */ /* 0x002fe20008000f00 */
[----:B------:R-:W-:Y:S01]  /*51f0*/  IMAD.U32 R4, RZ, RZ, UR8 ;  /* 0x00000008ff047e24 */ /* 0x000fe2000f8e00ff */
[----:B----4-:R-:W-:Y:S01]  /*5200*/  MOV R7, UR7 ;  /* 0x0000000700077c02 */ /* 0x010fe20008000f00 */
[----:B------:R-:W-:Y:S01]  /*5210*/  IMAD.U32 R6, RZ, RZ, UR6 ;  /* 0x00000006ff067e24 */ /* 0x000fe2000f8e00ff */
[----:B--2---:R-:W-:Y:S01]  /*5220*/  MOV R11, UR5 ;  /* 0x00000005000b7c02 */ /* 0x004fe20008000f00 */
[----:B------:R-:W-:Y:S02]  /*5230*/  IMAD.U32 R10, RZ, RZ, UR4 ;  /* 0x00000004ff0a7e24 */ /* 0x000fe4000f8e00ff */
[----:B------:R-:W-:Y:S07]  /*5240*/  LEPC R20, `(.L_x_87) ;  /* 0x000000001014794e */ /* 0x000fee0000000000 */
[----:B---3-5:R-:W-:Y:S05]  /*5250*/  CALL.ABS.NOINC R14 ;  /* 0x000000000e007343 */ /* 0x028fea0003c00000 */
.L_x_87:
[----:B------:R-:W1:Y:S01]  /*5260*/  LDCU.64 UR8, c[0x4][0x80] ;  /* 0x01001000ff0877ac */ /* 0x000e620008000a00 */
[----:B------:R-:W2:Y:S01]  /*5270*/  LDC.64 R2, c[0x4][R2] ;  /* 0x0100000002027b82 */ /* 0x000ea20000000a00 */
[----:B------:R-:W-:Y:S02]  /*5280*/  HFMA2 R12, -RZ, RZ, 0, 5.9604644775390625e-08 ;  /* 0x00000001ff0c7431 */ /* 0x000fe400000001ff */
[----:B------:R-:W-:Y:S02]  /*5290*/  IMAD.MOV.U32 R8, RZ, RZ, 0x70 ;  /* 0x00000070ff087424 */ /* 0x000fe400078e00ff */
[----:B------:R-:W-:Y:S01]  /*52a0*/  IMAD.MOV.U32 R13, RZ, RZ, RZ ;  /* 0x000000ffff0d7224 */ /* 0x000fe200078e00ff */
[----:B------:R-:W3:Y:S01]  /*52b0*/  LDCU.64 UR6, c[0x4][0x88] ;  /* 0x01001100ff0677ac */ /* 0x000ee20008000a00 */
[----:B------:R-:W4:Y:S01]  /*52c0*/  LDCU.64 UR4, c[0x4][0x8] ;  /* 0x01000100ff0477ac */ /* 0x000f220008000a00 */
[----:B-1----:R-:W-:Y:S02]  /*52d0*/  MOV R4, UR8 ;  /* 0x0000000800047c02 */ /* 0x002fe40008000f00 */
[----:B------:R-:W-:Y:S02]  /*52e0*/  MOV R5, UR9 ;  /* 0x0000000900057c02 */ /* 0x000fe40008000f00 */
[----:B---3--:R-:W-:Y:S01]  /*52f0*/  MOV R7, UR7 ;  /* 0x0000000700077c02 */ /* 0x008fe20008000f00 */
[----:B------:R-:W-:Y:S01]  /*5300*/  IMAD.U32 R6, RZ, RZ, UR6 ;  /* 0x00000006ff067e24 */ /* 0x000fe2000f8e00ff */
[----:B----4-:R-:W-:Y:S01]  /*5310*/  MOV R11, UR5 ;  /* 0x00000005000b7c02 */ /* 0x010fe20008000f00 */
[----:B------:R-:W-:Y:S02]  /*5320*/  IMAD.U32 R10, RZ, RZ, UR4 ;  /* 0x00000004ff0a7e24 */ /* 0x000fe4000f8e00ff */
[----:B------:R-:W-:Y:S07]  /*5330*/  LEPC R20, `(.L_x_86) ;  /* 0x000000001014794e */ /* 0x000fee0000000000 */
[----:B--2---:R-:W-:Y:S05]  /*5340*/  CALL.ABS.NOINC R2 ;  /* 0x0000000002007343 */ /* 0x004fea0003c00000 */
.L_x_86:
[----:B------:R-:W-:Y:S05]  /*5350*/  BSYNC.RECONVERGENT B6 ;  /* 0x0000000000067941 */ /* 0x000fea0003800200 */
.L_x_85:
[----:B------:R-:W-:Y:S01]  /*5360*/  ISETP.NE.U32.AND P4, PT, R150, RZ, PT ;  /* 0x000000ff9600720c */ /* 0x000fe20003f85070 */
[----:B------:R-:W-:Y:S01]  /*5370*/  UISETP.NE.AND UP2, UPT, UR50, URZ, UPT ;  /* 0x000000ff3200728c */ /* 0x000fe2000bf45270 */
[----:B------:R-:W-:Y:S01]  /*5380*/  ISETP.NE.U32.AND P2, PT, RZ, UR38, PT ;  /* 0x00000026ff007c0c */ /* 0x000fe2000bf45070 */
[----:B------:R-:W-:Y:S01]  /*5390*/  UISETP.NE.U32.AND UP1, UPT, UR44, URZ, UPT ;  /* 0x000000ff2c00728c */ /* 0x000fe2000bf25070 */
[----:B------:R-:W-:Y:S01]  /*53a0*/  ISETP.NE.AND.EX P4, PT, R151, RZ, PT, P4 ;  /* 0x000000ff9700720c */ /* 0x000fe20003f85340 */
[----:B------:R-:W-:Y:S01]  /*53b0*/  UPLOP3.LUT UP0, UPT, UPT, UPT, UPT, 0x40, 0x4 ;  /* 0x000000000004789c */ /* 0x000fe20003f0e870 */
[----:B------:R-:W-:Y:S01]  /*53c0*/  ISETP.NE.AND.EX P2, PT, RZ, UR39, PT, P2 ;  /* 0x00000027ff007c0c */ /* 0x000fe2000bf45320 */
[----:B------:R-:W-:Y:S01]  /*53d0*/  UISETP.NE.AND.EX UP1, UPT, UR45, URZ, UPT, UP1 ;  /* 0x000000ff2d00728c */ /* 0x000fe2000bf25310 */
[----:B------:R-:W-:Y:S04]  /*53e0*/  PLOP3.LUT P1, PT, PT, PT, UP2, 0x80, 0x8 ;  /* 0x000000000008781c */ /* 0x000fe80003f2f028 */
[----:B------:R-:W-:Y:S06]  /*53f0*/  @UP2 UPLOP3.LUT UP0, UPT, UPT, UPT, UP1, 0x80, 0x8 ;  /* 0x000000000008289c */ /* 0x000fec0003f0f010 */
[----:B------:R-:W-:Y:S01]  /*5400*/  PLOP3.LUT P0, PT, PT, PT, UP0, 0x80, 0x8 ;  /* 0x000000000008781c */ /* 0x000fe20003f0f008 */
[----:B------:R-:W-:Y:S01]  /*5410*/  @!UPT UIADD3 URZ, UPT, UPT, URZ, URZ, URZ ;  /* 0x000000fffffff290 */ /* 0x000fe2000fffe0ff */
[----:B------:R-:W-:Y:S11]  /*5420*/  BRA.U !UP1, `(.L_x_88) ;  /* 0x0000000109387547 */ /* 0x000ff6000b800000 */
[----:B------:R-:W-:Y:S01]  /*5430*/  UISETP.NE.U32.AND UP0, UPT, UR38, URZ, UPT ;  /* 0x000000ff2600728c */ /* 0x000fe2000bf05070 */
[----:B------:R-:W-:Y:S02]  /*5440*/  HFMA2 R0, -RZ, RZ, 0, 5.9604644775390625e-08 ;  /* 0x00000001ff007431 */ /* 0x000fe400000001ff */
[----:B------:R-:W-:Y:S01]  /*5450*/  IMAD.MOV.U32 R155, RZ, RZ, 0x1 ;  /* 0x00000001ff9b7424 */ /* 0x000fe200078e00ff */
[----:B------:R-:W-:Y:S06]  /*5460*/  UISETP.NE.AND.EX UP0, UPT, UR39, URZ, UPT, UP0 ;  /* 0x000000ff2700728c */ /* 0x000fec000bf05300 */
[----:B------:R-:W-:Y:S05]  /*5470*/  PLOP3.LUT P3, PT, PT, PT, UP0, 0x80, 0x8 ;  /* 0x000000000008781c */ /* 0x000fea0003f6f008 */
[----:B------:R-:W1:Y:S01]  /*5480*/  @UP0 LDCU.64 UR6, c[0x0][0x888] ;  /* 0x00011100ff0607ac */ /* 0x000e620008000a00 */
[----:B------:R-:W-:Y:S07]  /*5490*/  @UP0 UIMAD UR4, UR36, UR44, URZ ;  /* 0x0000002c240402a4 */ /* 0x000fee000f8e02ff */
[----:B------:R-:W-:Y:S01]  /*54a0*/  @!P3 PRMT R155, R0, 0x7610, R155 ;  /* 0x00007610009bb816 */ /* 0x000fe2000000009b */
[----:B-1----:R-:W-:Y:S03]  /*54b0*/  @UP0 UIMAD.WIDE UR6, UR4, 0x4, UR6 ;  /* 0x00000004040608a5 */ /* 0x002fe6000f8e0206 */
[----:B------:R-:W1:Y:S03]  /*54c0*/  @!UP0 LDCU UR4, c[0x0][0x880] ;  /* 0x00011000ff0487ac */ /* 0x000e660008000800 */
[----:B------:R-:W-:Y:S01]  /*54d0*/  IMAD.U32 R2, RZ, RZ, UR6 ;  /* 0x00000006ff027e24 */ /* 0x000fe2000f8e00ff */
[----:B------:R-:W-:Y:S05]  /*54e0*/  MOV R3, UR7 ;  /* 0x0000000700037c02 */ /* 0x000fea0008000f00 */
[----:B-----5:R2:W5:Y:S02]  /*54f0*/  @P3 LDG.E R81, desc[UR46][R2.64] ;  /* 0x0000002e02513981 */ /* 0x020564000c1e1900 */
[----:B-12---:R-:W-:Y:S02]  /*5500*/  @!P3 IMAD.U32 R81, RZ, RZ, UR4 ;  /* 0x00000004ff51be24 */ /* 0x006fe4000f8e00ff */
.L_x_88:
[----:B------:R-:W-:Y:S05]  /*5510*/  @!P4 BRA `(.L_x_89) ;  /* 0x000000000020c947 */ /* 0x000fea0003800000 */
[----:B------:R-:W-:Y:S04]  /*5520*/  ISETP.NE.U32.AND P3, PT, R148, RZ, PT ;  /* 0x000000ff9400720c */ /* 0x000fe80003f65070 */
[----:B------:R-:W-:Y:S11]  /*5530*/  ISETP.NE.AND.EX P3, PT, R149, RZ, PT, P3 ;  /* 0x000000ff9500720c */ /* 0x000ff60003f65330 */
[----:B------:R-:W-:Y:S02]  /*5540*/  @!UPT UIADD3 URZ, UPT, UPT, URZ, URZ, URZ ;  /* 0x000000fffffff290 */ /* 0x000fe4000fffe0ff */
[----:B------:R-:W1:Y:S01]  /*5550*/  @P3 LDC.64 R2, c[0x0][0x8a8] ;  /* 0x00022a00ff023b82 */ /* 0x000e620000000a00 */
[----:B------:R-:W-:Y:S04]  /*5560*/  @P3 IMAD R0, R150, UR36, RZ ;  /* 0x0000002496003c24 */ /* 0x000fe8000f8e02ff */
[----:B-1----:R-:W-:Y:S05]  /*5570*/  @P3 IMAD.WIDE R2, R0, 0x4, R2 ;  /* 0x0000000400023825 */ /* 0x002fea00078e0202 */
[----:B-----5:R1:W5:Y:S02]  /*5580*/  @P3 LDG.E R78, desc[UR46][R2.64] ;  /* 0x0000002e024e3981 */ /* 0x020364000c1e1900 */
[----:B-1----:R-:W2:Y:S02]  /*5590*/  @!P3 LDC R78, c[0x0][0x8a0] ;  /* 0x00022800ff4ebb82 */ /* 0x002ea40000000800 */
.L_x_89:
[----:B-----5:R-:W-:Y:S01]  /*55a0*/  FSETP.NEU.AND P3, PT, R81, RZ, PT ;  /* 0x000000ff5100720b */ /* 0x020fe20003f6d000 */
[----:B------:R-:W-:Y:S01]  /*55b0*/  IMAD.SHL.U32 R178, R160, 0x2, RZ ;  /* 0x00000002a0b27824 */ /* 0x000fe200078e00ff */
[----:B------:R-:W-:Y:S01]  /*55c0*/  SEL R3, RZ, 0xffffffff, P2 ;  /* 0xffffffffff037807 */ /* 0x000fe20001000000 */
[----:B------:R-:W-:Y:S01]  /*55d0*/  IMAD.SHL.U32 R100, R168, 0x10, RZ ;  /* 0x00000010a8647824 */ /* 0x000fe200078e00ff */
[----:B------:R-:W-:Y:S01]  /*55e0*/  @P1 LOP3.LUT P2, RZ, R155, 0xff, RZ, 0xc0, !PT ;  /* 0x000000ff9bff1812 */ /* 0x000fe2000784c0ff */
[----:B------:R-:W-:Y:S01]  /*55f0*/  VIADD R179, R178, UR48 ;  /* 0x00000030b2b37c36 */ /* 0x000fe20008000000 */
[----:B------:R-:W-:Y:S01]  /*5600*/  @P1 SEL R2, RZ, 0xffffffff, P3 ;  /* 0xffffffffff021807 */ /* 0x000fe20001800000 */
[----:B------:R-:W-:Y:S01]  /*5610*/  IMAD.SHL.U32 R102, R169, 0x10, RZ ;  /* 0x00000010a9667824 */ /* 0x000fe200078e00ff */
[----:B------:R-:W-:Y:S01]  /*5620*/  LOP3.LUT R167, R167, 0x1, RZ, 0x3c, !PT ;  /* 0x00000001a7a77812 */ /* 0x000fe200078e3cff */
[----:B------:R-:W-:Y:S01]  /*5630*/  IMAD.IADD R175, R179, 0x1, R100 ;  /* 0x00000001b3af7824 */ /* 0x000fe200078e0264 */
[----:B------:R-:W-:Y:S01]  /*5640*/  @P0 SEL R2, R3, R2, !P2 ;  /* 0x0000000203020207 */ /* 0x000fe20005000000 */
[----:B------:R-:W-:Y:S01]  /*5650*/  BSSY B1, `(.L_x_90) ;  /* 0x000004f000017945 */ /* 0x000fe20003800000 */
[----:B------:R-:W-:Y:S01]  /*5660*/  LEA R87, R76, UR48, 0x3 ;  /* 0x000000304c577c11 */ /* 0x000fe2000f8e18ff */
[----:B------:R-:W-:Y:S01]  /*5670*/  IMAD.MOV.U32 R103, RZ, RZ, 0x1 ;  /* 0x00000001ff677424 */ /* 0x000fe200078e00ff */
[----:B------:R-:W-:Y:S01]  /*5680*/  @P1 LOP3.LUT R2, R2, 0x1, RZ, 0xc0, !PT ;  /* 0x0000000102021812 */ /* 0x000fe200078ec0ff */
[----:B------:R-:W-:Y:S01]  /*5690*/  IMAD R80, R76, 0x100, R79 ;  /* 0x000001004c507824 */ /* 0x000fe200078e024f */
[----:B------:R-:W-:Y:S01]  /*56a0*/  SHF.L.U32 R0, R166, 0x1f, RZ ;  /* 0x0000001fa6007819 */ /* 0x000fe200000006ff */
[----:B------:R-:W-:Y:S01]  /*56b0*/  IMAD.MOV.U32 R101, RZ, RZ, RZ ;  /* 0x000000ffff657224 */ /* 0x000fe200078e00ff */
[----:B------:R-:W-:Y:S02]  /*56c0*/  ISETP.NE.U32.OR P5, PT, R2, 0x1, !P1 ;  /* 0x000000010200780c */ /* 0x000fe40004fa5470 */
[----:B------:R-:W-:Y:S02]  /*56d0*/  CS2R R146, SRZ ;  /* 0x0000000000927805 */ /* 0x000fe4000001ff00 */
[----:B------:R-:W-:Y:S02]  /*56e0*/  PLOP3.LUT P2, PT, PT, PT, UP1, 0x80, 0x8 ;  /* 0x000000000008781c */ /* 0x000fe40003f4f018 */
[----:B------:R-:W-:Y:S02]  /*56f0*/  CS2R R144, SRZ ;  /* 0x0000000000907805 */ /* 0x000fe4000001ff00 */
[----:B------:R-:W-:Y:S02]  /*5700*/  SEL R2, RZ, 0xffffffff, P3 ;  /* 0xffffffffff027807 */ /* 0x000fe40001800000 */
[----:B------:R-:W-:Y:S02]  /*5710*/  CS2R R138, SRZ ;  /* 0x00000000008a7805 */ /* 0x000fe4000001ff00 */
[----:B------:R-:W-:Y:S02]  /*5720*/  LOP3.LUT P3, R172, R155, 0xff, RZ, 0xc0, !PT ;  /* 0x000000ff9bac7812 */ /* 0x000fe4000786c0ff */
[----:B------:R-:W-:Y:S02]  /*5730*/  CS2R R136, SRZ ;  /* 0x0000000000887805 */ /* 0x000fe4000001ff00 */
[----:B------:R-:W-:Y:S02]  /*5740*/  P2R R176, PR, RZ, 0x20 ;  /* 0x00000020ffb07803 */ /* 0x000fe40000000000 */
[----:B------:R-:W-:Y:S02]  /*5750*/  CS2R R130, SRZ ;  /* 0x0000000000827805 */ /* 0x000fe4000001ff00 */
[----:B------:R-:W-:Y:S02]  /*5760*/  CS2R R128, SRZ ;  /* 0x0000000000807805 */ /* 0x000fe4000001ff00 */
[----:B------:R-:W-:Y:S02]  /*5770*/  CS2R R122, SRZ ;  /* 0x00000000007a7805 */ /* 0x000fe4000001ff00 */
[----:B------:R-:W-:Y:S02]  /*5780*/  CS2R R120, SRZ ;  /* 0x0000000000787805 */ /* 0x000fe4000001ff00 */
[----:B------:R-:W-:Y:S02]  /*5790*/  @P5 SHF.L.U32 R4, R167, 0x1f, RZ ;  /* 0x0000001fa7045819 */ /* 0x000fe400000006ff */
[----:B------:R-:W-:Y:S02]  /*57a0*/  CS2R R114, SRZ ;  /* 0x0000000000727805 */ /* 0x000fe4000001ff00 */
[----:B------:R-:W-:Y:S02]  /*57b0*/  @P2 SEL R2, R3, R2, !P3 ;  /* 0x0000000203022207 */ /* 0x000fe40005800000 */
[----:B------:R-:W-:Y:S01]  /*57c0*/  CS2R R112, SRZ ;  /* 0x0000000000707805 */ /* 0x000fe2000001ff00 */
[----:B------:R-:W1:Y:S01]  /*57d0*/  @P5 SYNCS.PHASECHK.TRANS64.TRYWAIT P1, [UR48+0x60], R4 ;  /* 0x00006004ff0055a7 */ /* 0x000e620008021130 */
[----:B------:R-:W-:Y:S02]  /*57e0*/  CS2R R106, SRZ ;  /* 0x00000000006a7805 */ /* 0x000fe4000001ff00 */
[----:B------:R-:W-:Y:S02]  /*57f0*/  LOP3.LUT R2, R2, 0x1, RZ, 0xc0, !PT ;  /* 0x0000000102027812 */ /* 0x000fe400078ec0ff */
[----:B------:R-:W-:Y:S02]  /*5800*/  CS2R R104, SRZ ;  /* 0x0000000000687805 */ /* 0x000fe4000001ff00 */
[----:B------:R-:W-:Y:S02]  /*5810*/  CS2R R98, SRZ ;  /* 0x0000000000627805 */ /* 0x000fe4000001ff00 */
[----:B------:R-:W-:Y:S02]  /*5820*/  CS2R R96, SRZ ;  /* 0x0000000000607805 */ /* 0x000fe4000001ff00 */
[----:B------:R-:W-:Y:S02]  /*5830*/  ISETP.NE.U32.AND P4, PT, R2, 0x1, PT ;  /* 0x000000010200780c */ /* 0x000fe40003f85070 */
[----:B------:R-:W-:Y:S02]  /*5840*/  CS2R R90, SRZ ;  /* 0x00000000005a7805 */ /* 0x000fe4000001ff00 */
[----:B------:R-:W-:Y:S01]  /*5850*/  CS2R R88, SRZ ;  /* 0x0000000000587805 */ /* 0x000fe2000001ff00 */
[----:B------:R-:W-:Y:S01]  /*5860*/  IMAD.IADD R177, R179, 0x1, R102 ;  /* 0x00000001b3b17824 */ /* 0x000fe200078e0266 */
[----:B------:R-:W-:Y:S01]  /*5870*/  P2R R108, PR, RZ, 0x10 ;  /* 0x00000010ff6c7803 */ /* 0x000fe20000000000 */
[----:B------:R-:W-:Y:S01]  /*5880*/  IMAD.IADD R174, R102, 0x1, R175 ;  /* 0x0000000166ae7824 */ /* 0x000fe200078e02af */
[----:B------:R3:W4:Y:S01]  /*5890*/  SYNCS.PHASECHK.TRANS64.TRYWAIT P0, [R87+URZ+0xd0], R0 ;  /* 0x0000d000570075a7 */ /* 0x00072200080011ff */
[----:B-1----:R-:W-:Y:S01]  /*58a0*/  @P5 SEL R103, RZ, 0x1, !P1 ;  /* 0x00000001ff675807 */ /* 0x002fe20004800000 */
[----:B---3--:R-:W-:Y:S06]  /*58b0*/  @!P5 BRA `(.L_x_91) ;  /* 0x0000000000a0d947 */ /* 0x008fec0003800000 */
[----:B------:R-:W-:Y:S01]  /*58c0*/  @P4 IMAD.MOV.U32 R2, RZ, RZ, -0x10 ;  /* 0xfffffff0ff024424 */ /* 0x000fe200078e00ff */
[----:B------:R-:W-:Y:S01]  /*58d0*/  ISETP.NE.AND P1, PT, R103, RZ, PT ;  /* 0x000000ff6700720c */ /* 0x000fe20003f25270 */
[----:B------:R-:W-:Y:S01]  /*58e0*/  BSSY B0, `(.L_x_92) ;  /* 0x0000010000007945 */ /* 0x000fe20003800000 */
[----:B------:R-:W-:Y:S02]  /*58f0*/  ISETP.NE.U32.AND P5, PT, R161, 0x1, PT ;  /* 0x00000001a100780c */ /* 0x000fe40003fa5070 */
[----:B------:R-:W-:Y:S02]  /*5900*/  CS2R R98, SRZ ;  /* 0x0000000000627805 */ /* 0x000fe4000001ff00 */
[----:B------:R-:W-:Y:S02]  /*5910*/  CS2R R96, SRZ ;  /* 0x0000000000607805 */ /* 0x000fe4000001ff00 */
[----:B------:R-:W-:Y:S02]  /*5920*/  CS2R R114, SRZ ;  /* 0x0000000000727805 */ /* 0x000fe4000001ff00 */
[----:B------:R-:W-:Y:S02]  /*5930*/  @P4 SEL R2, R2, 0x10, !P5 ;  /* 0x0000001002024807 */ /* 0x000fe40006800000 */
[----:B------:R-:W-:Y:S02]  /*5940*/  CS2R R112, SRZ ;  /* 0x0000000000707805 */ /* 0x000fe4000001ff00 */
[----:B------:R-:W-:Y:S02]  /*5950*/  CS2R R130, SRZ ;  /* 0x0000000000827805 */ /* 0x000fe4000001ff00 */
[----:B------:R-:W-:Y:S01]  /*5960*/  CS2R R128, SRZ ;  /* 0x0000000000807805 */ /* 0x000fe2000001ff00 */
[----:B------:R-:W-:Y:S02]  /*5970*/  @P4 IMAD.IADD R7, R179, 0x1, R2 ;  /* 0x00000001b3074824 */ /* 0x000fe400078e0202 */
[C---:B------:R-:W-:Y:S02]  /*5980*/  @P4 IMAD.IADD R6, R2.reuse, 0x1, R177 ;  /* 0x0000000102064824 */ /* 0x040fe400078e02b1 */
[----:B------:R-:W-:Y:S01]  /*5990*/  @P4 IMAD.IADD R5, R2, 0x1, R175 ;  /* 0x0000000102054824 */ /* 0x000fe200078e02af */
[----:B------:R-:W-:Y:S06]  /*59a0*/  @P1 BRA `(.L_x_93) ;  /* 0x00000000000c1947 */ /* 0x000fec0003800000 */
[----:B------:R-:W-:Y:S04]  /*59b0*/  SHF.L.U32 R4, R167, 0x1f, RZ ;  /* 0x0000001fa7047819 */ /* 0x000fe800000006ff */
[----:B------:R-:W1:Y:S02]  /*59c0*/  SYNCS.PHASECHK.TRANS64.TRYWAIT P1, [UR48+0x60], R4 ;  /* 0x00006004ff0075a7 */ /* 0x000e640008021130 */
[----:B-1----:R-:W-:Y:S05]  /*59d0*/  @!P1 BRA `(.L_x_94) ;  /* 0x0000005c00609947 */ /* 0x002fea0003800000 */
.L_x_93:
[----:B------:R-:W-:Y:S05]  /*59e0*/  BSYNC B0 ;  /* 0x0000000000007941 */ /* 0x000fea0003800000 */
.L_x_92:
[----:B------:R-:W-:Y:S01]  /*59f0*/  ISETP.NE.AND P1, PT, R108, RZ, PT ;  /* 0x000000ff6c00720c */ /* 0x000fe20003f25270 */
[----:B------:R-:W-:Y:S01]  /*5a00*/  IMAD.MOV.U32 R147, RZ, RZ, RZ ;  /* 0x000000ffff937224 */ /* 0x000fe200078e00ff */
[----:B------:R-:W-:Y:S02]  /*5a10*/  CS2R R144, SRZ ;  /* 0x0000000000907805 */ /* 0x000fe4000001ff00 */
[----:B------:R-:W-:Y:S02]  /*5a20*/  CS2R R90, SRZ ;  /* 0x00000000005a7805 */ /* 0x000fe4000001ff00 */
[----:B------:R-:W-:Y:S02]  /*5a30*/  CS2R R88, SRZ ;  /* 0x0000000000587805 */ /* 0x000fe4000001ff00 */
[----:B------:R-:W-:Y:S02]  /*5a40*/  CS2R R106, SRZ ;  /* 0x00000000006a7805 */ /* 0x000fe4000001ff00 */
[----:B------:R-:W-:Y:S02]  /*5a50*/  CS2R R104, SRZ ;  /* 0x0000000000687805 */ /* 0x000fe4000001ff00 */
[----:B------:R-:W-:Y:S02]  /*5a60*/  CS2R R122, SRZ ;  /* 0x00000000007a7805 */ /* 0x000fe4000001ff00 */
[----:B------:R-:W-:Y:S02]  /*5a70*/  CS2R R120, SRZ ;  /* 0x0000000000787805 */ /* 0x000fe4000001ff00 */
[----:B------:R-:W-:Y:S02]  /*5a80*/  CS2R R138, SRZ ;  /* 0x00000000008a7805 */ /* 0x000fe4000001ff00 */
[----:B------:R-:W-:Y:S01]  /*5a90*/  CS2R R136, SRZ ;  /* 0x0000000000887805 */ /* 0x000fe2000001ff00 */
[----:B------:R-:W-:Y:S01]  /*5aa0*/  IMAD.MOV.U32 R101, RZ, RZ, 0x1 ;  /* 0x00000001ff657424 */ /* 0x000fe200078e00ff */
[----:B------:R3:W1:Y:S01]  /*5ab0*/  @P1 LDS.128 R96, [R7+0x400] ;  /* 0x0004000007601984 */ /* 0x0006620000000c00 */
[----:B------:R-:W-:Y:S03]  /*5ac0*/  @P1 IMAD.IADD R2, R2, 0x1, R174 ;  /* 0x0000000102021824 */ /* 0x000fe600078e02ae */
[----:B------:R3:W1:Y:S04]  /*5ad0*/  @P1 LDS.128 R112, [R6+0x400] ;  /* 0x0004000006701984 */ /* 0x0006680000000c00 */
[----:B------:R3:W1:Y:S04]  /*5ae0*/  @P1 LDS.128 R128, [R5+0x400] ;  /* 0x0004000005801984 */ /* 0x0006680000000c00 */
[----:B------:R3:W1:Y:S04]  /*5af0*/  @P1 LDS.128 R144, [R2+0x400] ;  /* 0x0004000002901984 */ /* 0x0006680000000c00 */
[----:B------:R3:W1:Y:S04]  /*5b00*/  @P1 LDS.128 R88, [R178+UR48+0x400] ;  /* 0x00040030b2581984 */ /* 0x0006680008000c00 */
[----:B------:R3:W1:Y:S04]  /*5b10*/  @P1 LDS.128 R104, [R177+0x400] ;  /* 0x00040000b1681984 */ /* 0x0006680000000c00 */
[----:B------:R3:W1:Y:S04]  /*5b20*/  @P1 LDS.128 R120, [R175+0x400] ;  /* 0x00040000af781984 */ /* 0x0006680000000c00 */
[----:B------:R3:W1:Y:S02]  /*5b30*/  @P1 LDS.128 R136, [R174+0x400] ;  /* 0x00040000ae881984 */ /* 0x0006640000000c00 */
.L_x_91:
[----:B------:R-:W-:Y:S05]  /*5b40*/  BSYNC B1 ;  /* 0x0000000000017941 */ /* 0x000fea0003800000 */
.L_x_90:
[----:B-1----:R-:W-:Y:S04]  /*5b50*/  SHF.R.U32.HI R3, RZ, 0x15, R80 ;  /* 0x00000015ff037819 */ /* 0x002fe80000011650 */
[----:B------:R-:W-:Y:S01]  /*5b60*/  LOP3.LUT P1, RZ, R3, 0x3, R162, 0x48, !PT ;  /* 0x0000000303ff7812 */ /* 0x000fe200078248a2 */
[----:B------:R-:W-:Y:S01]  /*5b70*/  @!UPT UIADD3 URZ, UPT, UPT, URZ, URZ, URZ ;  /* 0x000000fffffff290 */ /* 0x000fe2000fffe0ff */
[----:B----4-:R-:W-:Y:S11]  /*5b80*/  @P0 BRA `(.L_x_95) ;  /* 0x0000000000080947 */ /* 0x010ff60003800000 */
[----:B------:R-:W1:Y:S02]  /*5b90*/  SYNCS.PHASECHK.TRANS64.TRYWAIT P0, [R87+URZ+0xd0], R0 ;  /* 0x0000d000570075a7 */ /* 0x000e6400080011ff */
[----:B-1----:R-:W-:Y:S05]  /*5ba0*/  @!P0 BRA `(.L_x_96) ;  /* 0x0000005c00048947 */ /* 0x002fea0003800000 */
.L_x_95:
[----:B------:R-:W-:Y:S05]  /*5bb0*/  @!P1 BRA `(.L_x_97) ;  /* 0x0000000000409947 */ /* 0x000fea0003800000 */
[----:B------:R-:W4:Y:S01]  /*5bc0*/  LDCU.64 UR8, c[0x4][0x70] ;  /* 0x01000e00ff0877ac */ /* 0x000f220008000a00 */
[----:B------:R-:W-:Y:S01]  /*5bd0*/  MOV R3, 0x0 ;  /* 0x0000000000037802 */ /* 0x000fe20000000f00 */
[----:B------:R-:W-:Y:S02]  /*5be0*/  HFMA2 R12, -RZ, RZ, 0, 5.9604644775390625e-08 ;  /* 0x00000001ff0c7431 */ /* 0x000fe400000001ff */
[----:B------:R-:W-:Y:S02]  /*5bf0*/  IMAD.MOV.U32 R8, RZ, RZ, 0x192 ;  /* 0x00000192ff087424 */ /* 0x000fe400078e00ff */
[----:B------:R-:W-:Y:S01]  /*5c00*/  IMAD.MOV.U32 R13, RZ, RZ, RZ ;  /* 0x000000ffff0d7224 */ /* 0x000fe200078e00ff */
[----:B------:R-:W5:Y:S01]  /*5c10*/  LDCU.64 UR6, c[0x4][0x78] ;  /* 0x01000f00ff0677ac */ /* 0x000f620008000a00 */
[----:B---3--:R-:W3:Y:S01]  /*5c20*/  LDC.64 R2, c[0x4][R3] ;  /* 0x0100000003027b82 */ /* 0x008ee20000000a00 */
[----:B------:R-:W1:Y:S01]  /*5c30*/  LDCU.64 UR4, c[0x4][0x10] ;  /* 0x01000200ff0477ac */ /* 0x000e620008000a00 */
[----:B----4-:R-:W-:Y:S01]  /*5c40*/  MOV R5, UR9 ;  /* 0x0000000900057c02 */ /* 0x010fe20008000f00 */
[----:B------:R-:W-:Y:S01]  /*5c50*/  IMAD.U32 R4, RZ, RZ, UR8 ;  /* 0x00000008ff047e24 */ /* 0x000fe2000f8e00ff */
[----:B-----5:R-:W-:Y:S01]  /*5c60*/  MOV R7, UR7 ;  /* 0x0000000700077c02 */ /* 0x020fe20008000f00 */
[----:B------:R-:W-:Y:S01]  /*5c70*/  IMAD.U32 R6, RZ, RZ, UR6 ;  /* 0x00000006ff067e24 */ /* 0x000fe2000f8e00ff */
[----:B-1----:R-:W-:Y:S01]  /*5c80*/  MOV R11, UR5 ;  /* 0x00000005000b7c02 */ /* 0x002fe20008000f00 */
[----:B------:R-:W-:Y:S02]  /*5c90*/  IMAD.U32 R10, RZ, RZ, UR4 ;  /* 0x00000004ff0a7e24 */ /* 0x000fe4000f8e00ff */
[----:B------:R-:W-:Y:S07]  /*5ca0*/  LEPC R20, `(.L_x_97) ;  /* 0x000000001014794e */ /* 0x000fee0000000000 */
[----:B--23--:R-:W-:Y:S05]  /*5cb0*/  CALL.ABS.NOINC R2 ;  /* 0x0000000002007343 */ /* 0x00cfea0003c00000 */
.L_x_97:
[----:B------:R-:W-:Y:S05]  /*5cc0*/  WARPSYNC.ALL ;  /* 0x0000000000007948 */ /* 0x000fea0003800000 */
[----:B------:R-:W-:Y:S01]  /*5cd0*/  R2UR UR4, R80 ;  /* 0x00000000500472ca */ /* 0x000fe200000e0000 */
[--C-:B------:R-:W-:Y:S01]  /*5ce0*/  HADD2.F32 R82, -RZ, R88.reuse.H0_H0 ;  /* 0x20000058ff527230 */ /* 0x100fe20000004100 */
[----:B------:R-:W-:Y:S01]  /*5cf0*/  MOV R110, 0xfffffff0 ;  /* 0xfffffff0006e7802 */ /* 0x000fe20000000f00 */
[----:B------:R-:W-:Y:S01]  /*5d00*/  HADD2.F32 R83, -RZ, R88.H1_H1 ;  /* 0x30000058ff537230 */ /* 0x000fe20000004100 */
[----:B------:R-:W-:Y:S01]  /*5d10*/  ISETP.NE.U32.AND P6, PT, R161, 0x1, PT ;  /* 0x00000001a100780c */ /* 0x000fe20003fc5070 */
[----:B------:R-:W-:Y:S01]  /*5d20*/  HADD2.F32 R84, -RZ, R89.H1_H1 ;  /* 0x30000059ff547230 */ /* 0x000fe20000004100 */
[----:B------:R-:W-:Y:S01]  /*5d30*/  ISETP.NE.AND P0, PT, R170, RZ, PT ;  /* 0x000000ffaa00720c */ /* 0x000fe20003f05270 */
[--C-:B------:R-:W-:Y:S01]  /*5d40*/  HADD2.F32 R85, -RZ, R107.reuse.H0_H0 ;  /* 0x2000006bff557230 */ /* 0x100fe20000004100 */
[----:B------:R-:W-:Y:S01]  /*5d50*/  SEL R110, R110, 0x10, !P6 ;  /* 0x000000106e6e7807 */ /* 0x000fe20007000000 */
[----:B------:R-:W-:Y:S01]  /*5d60*/  HADD2.F32 R86, -RZ, R107.H1_H1 ;  /* 0x3000006bff567230 */ /* 0x000fe20000004100 */
[----:B------:R-:W-:Y:S02]  /*5d70*/  BSSY.RECONVERGENT B0, `(.L_x_98) ;  /* 0x00000fb000007945 */ /* 0x000fe40003800200 */
[----:B------:R-:W-:Y:S01]  /*5d80*/  IADD3 R179, PT, PT, R179, R110, RZ ;  /* 0x0000006eb3b37210 */ /* 0x000fe20007ffe0ff */
[----:B---3--:R-:W1:Y:S01]  /*5d90*/  LDTM.x64 R4, tmem[UR4] ;  /* 0x00000004000479ee */ /* 0x008e620008340000 */
[C---:B------:R-:W-:Y:S02]  /*5da0*/  IADD3 R180, PT, PT, R110.reuse, R177, RZ ;  /* 0x000000b16eb47210 */ /* 0x040fe40007ffe0ff */
[C---:B------:R-:W-:Y:S02]  /*5db0*/  IADD3 R182, PT, PT, R110.reuse, R175, RZ ;  /* 0x000000af6eb67210 */ /* 0x040fe40007ffe0ff */
[----:B------:R-:W-:Y:S01]  /*5dc0*/  IADD3 R181, PT, PT, R110, R174, RZ ;  /* 0x000000ae6eb57210 */ /* 0x000fe20007ffe0ff */
[C---:B-12---:R-:W-:Y:S01]  /*5dd0*/  FMUL R0, R78.reuse, R4 ;  /* 0x000000044e007220 */ /* 0x046fe20000400000 */
[C---:B------:R-:W-:Y:S01]  /*5de0*/  FMUL R2, R78.reuse, R5 ;  /* 0x000000054e027220 */ /* 0x040fe20000400000 */
[C---:B------:R-:W-:Y:S01]  /*5df0*/  FMUL R3, R78.reuse, R6 ;  /* 0x000000064e037220 */ /* 0x040fe20000400000 */
[C---:B------:R-:W-:Y:S01]  /*5e00*/  FMUL R7, R78.reuse, R7 ;  /* 0x000000074e077220 */ /* 0x040fe20000400000 */
[C---:B------:R-:W-:Y:S01]  /*5e10*/  FFMA R0, R81.reuse, R82, R0 ;  /* 0x0000005251007223 */ /* 0x040fe20000000000 */
[----:B------:R-:W-:Y:S02]  /*5e20*/  HADD2.F32 R82, -RZ, R89.H0_H0 ;  /* 0x20000059ff527230 */ /* 0x000fe40000004100 */
[C---:B------:R-:W-:Y:S01]  /*5e30*/  FFMA R2, R81.reuse, R83, R2 ;  /* 0x0000005351027223 */ /* 0x040fe20000000002 */
[--C-:B------:R-:W-:Y:S02]  /*5e40*/  HADD2.F32 R83, -RZ, R90.reuse.H0_H0 ;  /* 0x2000005aff537230 */ /* 0x100fe40000004100 */
[C---:B------:R-:W-:Y:S01]  /*5e50*/  FMUL R4, R78.reuse, R8 ;  /* 0x000000084e047220 */ /* 0x040fe20000400000 */
[----:B------:R-:W-:Y:S01]  /*5e60*/  FMUL R5, R78, R9 ;  /* 0x000000094e057220 */ /* 0x000fe20000400000 */
[C---:B------:R-:W-:Y:S01]  /*5e70*/  FFMA R3, R81.reuse, R82, R3 ;  /* 0x0000005251037223 */ /* 0x040fe20000000003 */
[----:B------:R-:W-:Y:S01]  /*5e80*/  HADD2.F32 R82, -RZ, R90.H1_H1 ;  /* 0x3000005aff527230 */ /* 0x000fe20000004100 */
[----:B------:R-:W-:Y:S01]  /*5e90*/  F2FP.F16.F32.PACK_AB R92, R2, R0 ;  /* 0x00000000025c723e */ /* 0x000fe200000000ff */
[C---:B------:R-:W-:Y:S01]  /*5ea0*/  FFMA R7, R81.reuse, R84, R7 ;  /* 0x0000005451077223 */ /* 0x040fe20000000007 */
[C---:B------:R-:W-:Y:S01]  /*5eb0*/  FFMA R4, R81.reuse, R83, R4 ;  /* 0x0000005351047223 */ /* 0x040fe20000000004 */
[--C-:B------:R-:W-:Y:S02]  /*5ec0*/  HADD2.F32 R83, -RZ, R91.reuse.H0_H0 ;  /* 0x2000005bff537230 */ /* 0x100fe40000004100 */
[----:B------:R-:W-:Y:S01]  /*5ed0*/  FFMA R5, R81, R82, R5 ;  /* 0x0000005251057223 */ /* 0x000fe20000000005 */
[C---:B------:R-:W-:Y:S01]  /*5ee0*/  FMUL R6, R78.reuse, R10 ;  /* 0x0000000a4e067220 */ /* 0x040fe20000400000 */
[----:B------:R-:W-:Y:S01]  /*5ef0*/  HADD2.F32 R82, -RZ, R91.H1_H1 ;  /* 0x3000005bff527230 */ /* 0x000fe20000004100 */
[----:B------:R-:W-:Y:S01]  /*5f00*/  F2FP.F16.F32.PACK_AB R93, R7, R3 ;  /* 0x00000003075d723e */ /* 0x000fe200000000ff */
[C---:B------:R-:W-:Y:S01]  /*5f10*/  FMUL R11, R78.reuse, R11 ;  /* 0x0000000b4e0b7220 */ /* 0x040fe20000400000 */
[----:B------:R-:W-:Y:S01]  /*5f20*/  F2FP.F16.F32.PACK_AB R94, R5, R4 ;  /* 0x00000004055e723e */ /* 0x000fe200000000ff */
[C---:B------:R-:W-:Y:S01]  /*5f30*/  FFMA R6, R81.reuse, R83, R6 ;  /* 0x0000005351067223 */ /* 0x040fe20000000006 */
[C---:B------:R-:W-:Y:S01]  /*5f40*/  FMUL R8, R78.reuse, R12 ;  /* 0x0000000c4e087220 */ /* 0x040fe20000400000 */
[----:B------:R-:W-:Y:S01]  /*5f50*/  FFMA R11, R81, R82, R11 ;  /* 0x00000052510b7223 */ /* 0x000fe2000000000b */
[--C-:B------:R-:W-:Y:S02]  /*5f60*/  HADD2.F32 R82, -RZ, R96.reuse.H0_H0 ;  /* 0x20000060ff527230 */ /* 0x100fe40000004100 */
[C---:B------:R-:W-:Y:S01]  /*5f70*/  FMUL R9, R78.reuse, R13 ;  /* 0x0000000d4e097220 */ /* 0x040fe20000400000 */
[----:B------:R-:W-:Y:S02]  /*5f80*/  HADD2.F32 R84, -RZ, R96.H1_H1 ;  /* 0x30000060ff547230 */ /* 0x000fe40000004100 */
[C---:B------:R-:W-:Y:S01]  /*5f90*/  FMUL R10, R78.reuse, R14 ;  /* 0x0000000e4e0a7220 */ /* 0x040fe20000400000 */
[--C-:B------:R-:W-:Y:S01]  /*5fa0*/  HADD2.F32 R83, -RZ, R97.reuse.H0_H0 ;  /* 0x20000061ff537230 */ /* 0x100fe20000004100 */
[----:B------:R-:W-:Y:S01]  /*5fb0*/  F2FP.F16.F32.PACK_AB R95, R11, R6 ;  /* 0x000000060b5f723e */ /* 0x000fe200000000ff */
[C---:B------:R-:W-:Y:S01]  /*5fc0*/  FFMA R8, R81.reuse, R82, R8 ;  /* 0x0000005251087223 */ /* 0x040fe20000000008 */
[----:B------:R-:W-:Y:S02]  /*5fd0*/  HADD2.F32 R82, -RZ, R97.H1_H1 ;  /* 0x30000061ff527230 */ /* 0x000fe40000004100 */
[C---:B------:R-:W-:Y:S01]  /*5fe0*/  FFMA R9, R81.reuse, R84, R9 ;  /* 0x0000005451097223 */ /* 0x040fe20000000009 */
[----:B------:R-:W-:Y:S01]  /*5ff0*/  FFMA R10, R81, R83, R10 ;  /* 0x00000053510a7223 */ /* 0x000fe2000000000a */
[----:B------:R1:W-:Y:S01]  /*6000*/  STS.128 [R178+UR48+0x400], R92 ;  /* 0x0004005cb2007988 */ /* 0x0003e20008000c30 */
[C---:B------:R-:W-:Y:S01]  /*6010*/  FMUL R15, R78.reuse, R15 ;  /* 0x0000000f4e0f7220 */ /* 0x040fe20000400000 */
[--C-:B------:R-:W-:Y:S01]  /*6020*/  HADD2.F32 R83, -RZ, R98.reuse.H0_H0 ;  /* 0x20000062ff537230 */ /* 0x100fe20000004100 */
[----:B------:R-:W-:Y:S01]  /*6030*/  F2FP.F16.F32.PACK_AB R116, R9, R8 ;  /* 0x000000080974723e */ /* 0x000fe200000000ff */
[----:B------:R-:W-:Y:S02]  /*6040*/  HADD2.F32 R84, -RZ, R98.H1_H1 ;  /* 0x30000062ff547230 */ /* 0x000fe40000004100 */
[----:B------:R-:W-:Y:S01]  /*6050*/  FFMA R15, R81, R82, R15 ;  /* 0x00000052510f7223 */ /* 0x000fe2000000000f */
[C---:B------:R-:W-:Y:S01]  /*6060*/  FMUL R12, R78.reuse, R16 ;  /* 0x000000104e0c7220 */ /* 0x040fe20000400000 */
[C---:B------:R-:W-:Y:S01]  /*6070*/  FMUL R13, R78.reuse, R17 ;  /* 0x000000114e0d7220 */ /* 0x040fe20000400000 */
[--C-:B------:R-:W-:Y:S02]  /*6080*/  HADD2.F32 R82, -RZ, R99.reuse.H0_H0 ;  /* 0x20000063ff527230 */ /* 0x100fe40000004100 */
[C---:B------:R-:W-:Y:S01]  /*6090*/  FMUL R14, R78.reuse, R18 ;  /* 0x000000124e0e7220 */ /* 0x040fe20000400000 */
[----:B------:R-:W-:Y:S01]  /*60a0*/  F2FP.F16.F32.PACK_AB R117, R15, R10 ;  /* 0x0000000a0f75723e */ /* 0x000fe200000000ff */
[C---:B------:R-:W-:Y:S01]  /*60b0*/  FFMA R12, R81.reuse, R83, R12 ;  /* 0x00000053510c7223 */ /* 0x040fe2000000000c */
[C---:B------:R-:W-:Y:S01]  /*60c0*/  FFMA R13, R81.reuse, R84, R13 ;  /* 0x00000054510d7223 */ /* 0x040fe2000000000d */
[----:B------:R-:W-:Y:S01]  /*60d0*/  FFMA R14, R81, R82, R14 ;  /* 0x00000052510e7223 */ /* 0x000fe2000000000e */
[----:B------:R-:W-:Y:S02]  /*60e0*/  HADD2.F32 R84, -RZ, R99.H1_H1 ;  /* 0x30000063ff547230 */ /* 0x000fe40000004100 */
[C---:B------:R-:W-:Y:S01]  /*60f0*/  FMUL R19, R78.reuse, R19 ;  /* 0x000000134e137220 */ /* 0x040fe20000400000 */
[--C-:B------:R-:W-:Y:S01]  /*6100*/  HADD2.F32 R82, -RZ, R104.reuse.H0_H0 ;  /* 0x20000068ff527230 */ /* 0x100fe20000004100 */
[----:B------:R-:W-:Y:S01]  /*6110*/  F2FP.F16.F32.PACK_AB R118, R13, R12 ;  /* 0x0000000c0d76723e */ /* 0x000fe200000000ff */
[C---:B------:R-:W-:Y:S01]  /*6120*/  FMUL R16, R78.reuse, R20 ;  /* 0x000000144e107220 */ /* 0x040fe20000400000 */
[C---:B------:R-:W-:Y:S01]  /*6130*/  FFMA R19, R81.reuse, R84, R19 ;  /* 0x0000005451137223 */ /* 0x040fe20000000013 */
[----:B------:R-:W-:Y:S02]  /*6140*/  HADD2.F32 R84, -RZ, R104.H1_H1 ;  /* 0x30000068ff547230 */ /* 0x000fe40000004100 */
[C---:B------:R-:W-:Y:S01]  /*6150*/  FMUL R17, R78.reuse, R21 ;  /* 0x000000154e117220 */ /* 0x040fe20000400000 */
[----:B------:R-:W-:Y:S01]  /*6160*/  FFMA R16, R81, R82, R16 ;  /* 0x0000005251107223 */ /* 0x000fe20000000010 */
[--C-:B------:R-:W-:Y:S01]  /*6170*/  HADD2.F32 R82, -RZ, R105.reuse.H0_H0 ;  /* 0x20000069ff527230 */ /* 0x100fe20000004100 */
[----:B------:R-:W-:Y:S01]  /*6180*/  F2FP.F16.F32.PACK_AB R119, R19, R14 ;  /* 0x0000000e1377723e */ /* 0x000fe200000000ff */
[----:B------:R-:W-:Y:S01]  /*6190*/  FFMA R17, R81, R84, R17 ;  /* 0x0000005451117223 */ /* 0x000fe20000000011 */
[C---:B------:R-:W-:Y:S01]  /*61a0*/  FMUL R18, R78.reuse, R22 ;  /* 0x000000164e127220 */ /* 0x040fe20000400000 */
[C---:B------:R-:W-:Y:S01]  /*61b0*/  FMUL R23, R78.reuse, R23 ;  /* 0x000000174e177220 */ /* 0x040fe20000400000 */
[--C-:B------:R-:W-:Y:S01]  /*61c0*/  HADD2.F32 R83, -RZ, R106.reuse.H0_H0 ;  /* 0x2000006aff537230 */ /* 0x100fe20000004100 */
[----:B------:R2:W-:Y:S01]  /*61d0*/  STS.128 [R179+0x400], R116 ;  /* 0x00040074b3007388 */ /* 0x0005e20000000c00 */
[----:B------:R-:W-:Y:S01]  /*61e0*/  F2FP.F16.F32.PACK_AB R124, R17, R16 ;  /* 0x00000010117c723e */ /* 0x000fe200000000ff */
[C---:B------:R-:W-:Y:S01]  /*61f0*/  FFMA R18, R81.reuse, R82, R18 ;  /* 0x0000005251127223 */ /* 0x040fe20000000012 */
[----:B------:R-:W-:Y:S02]  /*6200*/  HADD2.F32 R82, -RZ, R105.H1_H1 ;  /* 0x30000069ff527230 */ /* 0x000fe40000004100 */
[C---:B------:R-:W-:Y:S01]  /*6210*/  FMUL R20, R78.reuse, R24 ;  /* 0x000000184e147220 */ /* 0x040fe20000400000 */
[----:B------:R-:W-:Y:S02]  /*6220*/  HADD2.F32 R84, -RZ, R106.H1_H1 ;  /* 0x3000006aff547230 */ /* 0x000fe40000004100 */
[C---:B------:R-:W-:Y:S01]  /*6230*/  FMUL R21, R78.reuse, R25 ;  /* 0x000000194e157220 */ /* 0x040fe20000400000 */
[C---:B------:R-:W-:Y:S01]  /*6240*/  FMUL R22, R78.reuse, R26 ;  /* 0x0000001a4e167220 */ /* 0x040fe20000400000 */
[C---:B------:R-:W-:Y:S01]  /*6250*/  FFMA R23, R81.reuse, R82, R23 ;  /* 0x0000005251177223 */ /* 0x040fe20000000017 */
[C---:B------:R-:W-:Y:S01]  /*6260*/  FFMA R20, R81.reuse, R83, R20 ;  /* 0x0000005351147223 */ /* 0x040fe20000000014 */
[C---:B------:R-:W-:Y:S01]  /*6270*/  FFMA R21, R81.reuse, R84, R21 ;  /* 0x0000005451157223 */ /* 0x040fe20000000015 */
[----:B------:R-:W-:Y:S01]  /*6280*/  FFMA R22, R81, R85, R22 ;  /* 0x0000005551167223 */ /* 0x000fe20000000016 */
[C---:B------:R-:W-:Y:S01]  /*6290*/  FMUL R27, R78.reuse, R27 ;  /* 0x0000001b4e1b7220 */ /* 0x040fe20000400000 */
[--C-:B------:R-:W-:Y:S01]  /*62a0*/  HADD2.F32 R82, -RZ, R112.reuse.H0_H0 ;  /* 0x20000070ff527230 */ /* 0x100fe20000004100 */
[----:B------:R-:W-:Y:S01]  /*62b0*/  F2FP.F16.F32.PACK_AB R125, R23, R18 ;  /* 0x00000012177d723e */ /* 0x000fe200000000ff */
[C---:B------:R-:W-:Y:S01]  /*62c0*/  FMUL R24, R78.reuse, R28 ;  /* 0x0000001c4e187220 */ /* 0x040fe20000400000 */
[----:B------:R-:W-:Y:S01]  /*62d0*/  F2FP.F16.F32.PACK_AB R126, R21, R20 ;  /* 0x00000014157e723e */ /* 0x000fe200000000ff */
[C---:B------:R-:W-:Y:S01]  /*62e0*/  FFMA R27, R81.reuse, R86, R27 ;  /* 0x00000056511b7223 */ /* 0x040fe2000000001b */
[----:B------:R-:W-:Y:S02]  /*62f0*/  HADD2.F32 R84, -RZ, R112.H1_H1 ;  /* 0x30000070ff547230 */ /* 0x000fe40000004100 */
[----:B------:R-:W-:Y:S01]  /*6300*/  FFMA R24, R81, R82, R24 ;  /* 0x0000005251187223 */ /* 0x000fe20000000018 */
[C---:B------:R-:W-:Y:S01]  /*6310*/  FMUL R25, R78.reuse, R29 ;  /* 0x0000001d4e197220 */ /* 0x040fe20000400000 */
[--C-:B------:R-:W-:Y:S01]  /*6320*/  HADD2.F32 R83, -RZ, R113.reuse.H0_H0 ;  /* 0x20000071ff537230 */ /* 0x100fe20000004100 */
[----:B------:R-:W-:Y:S01]  /*6330*/  F2FP.F16.F32.PACK_AB R127, R27, R22 ;  /* 0x000000161b7f723e */ /* 0x000fe200000000ff */
[C---:B------:R-:W-:Y:S01]  /*6340*/  FMUL R26, R78.reuse, R30 ;  /* 0x0000001e4e1a7220 */ /* 0x040fe20000400000 */
[----:B------:R-:W-:Y:S02]  /*6350*/  HADD2.F32 R82, -RZ, R113.H1_H1 ;  /* 0x30000071ff527230 */ /* 0x000fe40000004100 */
[C---:B------:R-:W-:Y:S01]  /*6360*/  FFMA R25, R81.reuse, R84, R25 ;  /* 0x0000005451197223 */ /* 0x040fe20000000019 */
[C---:B------:R-:W-:Y:S01]  /*6370*/  FMUL R31, R78.reuse, R31 ;  /* 0x0000001f4e1f7220 */ /* 0x040fe20000400000 */
[----:B------:R3:W-:Y:S01]  /*6380*/  STS.128 [R177+0x400], R124 ;  /* 0x0004007cb1007388 */ /* 0x0007e20000000c00 */
[----:B------:R-:W-:Y:S01]  /*6390*/  FFMA R26, R81, R83, R26 ;  /* 0x00000053511a7223 */ /* 0x000fe2000000001a */
[--C-:B------:R-:W-:Y:S01]  /*63a0*/  HADD2.F32 R83, -RZ, R114.reuse.H0_H0 ;  /* 0x20000072ff537230 */ /* 0x100fe20000004100 */
[----:B-1----:R-:W-:Y:S01]  /*63b0*/  F2FP.F16.F32.PACK_AB R92, R25, R24 ;  /* 0x00000018195c723e */ /* 0x002fe200000000ff */
[----:B------:R-:W-:Y:S01]  /*63c0*/  FFMA R31, R81, R82, R31 ;  /* 0x00000052511f7223 */ /* 0x000fe2000000001f */
[C---:B------:R-:W-:Y:S01]  /*63d0*/  FMUL R28, R78.reuse, R32 ;  /* 0x000000204e1c7220 */ /* 0x040fe20000400000 */
[----:B------:R-:W-:Y:S02]  /*63e0*/  HADD2.F32 R82, -RZ, R114.H1_H1 ;  /* 0x30000072ff527230 */ /* 0x000fe40000004100 */
[C---:B------:R-:W-:Y:S01]  /*63f0*/  FMUL R29, R78.reuse, R33 ;  /* 0x000000214e1d7220 */ /* 0x040fe20000400000 */
[--C-:B------:R-:W-:Y:S01]  /*6400*/  HADD2.F32 R85, -RZ, R115.reuse.H0_H0 ;  /* 0x20000073ff557230 */ /* 0x100fe20000004100 */
[----:B------:R-:W-:Y:S01]  /*6410*/  F2FP.F16.F32.PACK_AB R93, R31, R26 ;  /* 0x0000001a1f5d723e */ /* 0x000fe200000000ff */
[C---:B------:R-:W-:Y:S01]  /*6420*/  FFMA R28, R81.reuse, R83, R28 ;  /* 0x00000053511c7223 */ /* 0x040fe2000000001c */
        /* <DEDUP_REMOVED lines=16> */
[----:B------:R-:W-:Y:S01]  /*6530*/  HADD2.F32 R82, -RZ, R121.H1_H1 ;  /* 0x30000079ff527230 */ /* 0x000fe20000004100 */
[----:B------:R1:W-:Y:S01]  /*6540*/  STS.128 [R180+0x400], R92 ;  /* 0x0004005cb4007388 */ /* 0x0003e20000000c00 */
[C---:B------:R-:W-:Y:S01]  /*6550*/  FMUL R39, R78.reuse, R39 ;  /* 0x000000274e277220 */ /* 0x040fe20000400000 */
[----:B--2---:R-:W-:Y:S01]  /*6560*/  F2FP.F16.F32.PACK_AB R116, R33, R32 ;  /* 0x000000202174723e */ /* 0x004fe200000000ff */
[C---:B------:R-:W-:Y:S01]  /*6570*/  FFMA R34, R81.reuse, R83, R34 ;  /* 0x0000005351227223 */ /* 0x040fe20000000022 */
[--C-:B------:R-:W-:Y:S02]  /*6580*/  HADD2.F32 R83, -RZ, R122.reuse.H0_H0 ;  /* 0x2000007aff537230 */ /* 0x100fe40000004100 */
        /* <DEDUP_REMOVED lines=26> */
[----:B---3--:R-:W-:Y:S01]  /*6730*/  F2FP.F16.F32.PACK_AB R124, R41, R40 ;  /* 0x00000028297c723e */ /* 0x008fe200000000ff */
        /* <DEDUP_REMOVED lines=9> */
[C---:B------:R-:W-:Y:S01]  /*67d0*/  FFMA R45, R81.reuse, R84, R45 ;  /* 0x00000054512d7223 */ /* 0x040fe2000000002d */
[C---:B------:R-:W-:Y:S01]  /*67e0*/  FMUL R46, R78.reuse, R50 ;  /* 0x000000324e2e7220 */ /* 0x040fe20000400000 */
[----:B------:R-:W-:Y:S02]  /*67f0*/  HADD2.F32 R82, -RZ, R131.H1_H1 ;  /* 0x30000083ff527230 */ /* 0x000fe40000004100 */
[C---:B------:R-:W-:Y:S01]  /*6800*/  FMUL R51, R78.reuse, R51 ;  /* 0x000000334e337220 */ /* 0x040fe20000400000 */
[C---:B------:R-:W-:Y:S01]  /*6810*/  FMUL R48, R78.reuse, R52 ;  /* 0x000000344e307220 */ /* 0x040fe20000400000 */
[C---:B------:R-:W-:Y:S01]  /*6820*/  FFMA R46, R81.reuse, R83, R46 ;  /* 0x00000053512e7223 */ /* 0x040fe2000000002e */
[--C-:B------:R-:W-:Y:S02]  /*6830*/  HADD2.F32 R83, -RZ, R136.reuse.H0_H0 ;  /* 0x20000088ff537230 */ /* 0x100fe40000004100 */
[C---:B------:R-:W-:Y:S01]  /*6840*/  FFMA R51, R81.reuse, R82, R51 ;  /* 0x0000005251337223 */ /* 0x040fe20000000033 */
[----:B------:R-:W-:Y:S02]  /*6850*/  HADD2.F32 R84, -RZ, R136.H1_H1 ;  /* 0x30000088ff547230 */ /* 0x000fe40000004100 */
[C---:B------:R-:W-:Y:S01]  /*6860*/  FMUL R49, R78.reuse, R53 ;  /* 0x000000354e317220 */ /* 0x040fe20000400000 */
[--C-:B------:R-:W-:Y:S02]  /*6870*/  HADD2.F32 R85, -RZ, R137.reuse.H0_H0 ;  /* 0x20000089ff557230 */ /* 0x100fe40000004100 */
[C---:B------:R-:W-:Y:S01]  /*6880*/  FMUL R50, R78.reuse, R54 ;  /* 0x000000364e327220 */ /* 0x040fe20000400000 */
[----:B------:R-:W-:Y:S02]  /*6890*/  HADD2.F32 R82, -RZ, R137.H1_H1 ;  /* 0x30000089ff527230 */ /* 0x000fe40000004100 */
[C---:B------:R-:W-:Y:S01]  /*68a0*/  FMUL R55, R78.reuse, R55 ;  /* 0x000000374e377220 */ /* 0x040fe20000400000 */
[C---:B------:R-:W-:Y:S01]  /*68b0*/  FFMA R48, R81.reuse, R83, R48 ;  /* 0x0000005351307223 */ /* 0x040fe20000000030 */
[C---:B------:R-:W-:Y:S01]  /*68c0*/  FFMA R49, R81.reuse, R84, R49 ;  /* 0x0000005451317223 */ /* 0x040fe20000000031 */
[C---:B------:R-:W-:Y:S01]  /*68d0*/  FFMA R50, R81.reuse, R85, R50 ;  /* 0x0000005551327223 */ /* 0x040fe20000000032 */
[C---:B------:R-:W-:Y:S01]  /*68e0*/  FFMA R55, R81.reuse, R82, R55 ;  /* 0x0000005251377223 */ /* 0x040fe20000000037 */
[--C-:B------:R-:W-:Y:S02]  /*68f0*/  HADD2.F32 R83, -RZ, R138.reuse.H0_H0 ;  /* 0x2000008aff537230 */ /* 0x100fe40000004100 */
[C---:B------:R-:W-:Y:S01]  /*6900*/  FMUL R52, R78.reuse, R56 ;  /* 0x000000384e347220 */ /* 0x040fe20000400000 */
        /* <DEDUP_REMOVED lines=9> */
[----:B------:R-:W-:Y:S01]  /*69a0*/  FFMA R59, R81, R84, R59 ;  /* 0x00000054513b7223 */ /* 0x000fe2000000003b */
[--C-:B------:R-:W-:Y:S02]  /*69b0*/  HADD2.F32 R82, -RZ, R144.reuse.H0_H0 ;  /* 0x20000090ff527230 */ /* 0x100fe40000004100 */
[C---:B------:R-:W-:Y:S01]  /*69c0*/  FMUL R56, R78.reuse, R60 ;  /* 0x0000003c4e387220 */ /* 0x040fe20000400000 */
[----:B------:R-:W-:Y:S02]  /*69d0*/  HADD2.F32 R84, -RZ, R144.H1_H1 ;  /* 0x30000090ff547230 */ /* 0x000fe40000004100 */
[C---:B------:R-:W-:Y:S01]  /*69e0*/  FMUL R57, R78.reuse, R61 ;  /* 0x0000003d4e397220 */ /* 0x040fe20000400000 */
[--C-:B------:R-:W-:Y:S02]  /*69f0*/  HADD2.F32 R83, -RZ, R145.reuse.H0_H0 ;  /* 0x20000091ff537230 */ /* 0x100fe40000004100 */
[C---:B------:R-:W-:Y:S01]  /*6a00*/  FMUL R58, R78.reuse, R62 ;  /* 0x0000003e4e3a7220 */ /* 0x040fe20000400000 */
[----:B------:R-:W-:Y:S01]  /*6a10*/  F2FP.F16.F32.PACK_AB R126, R45, R44 ;  /* 0x0000002c2d7e723e */ /* 0x000fe200000000ff */
[----:B------:R-:W-:Y:S01]  /*6a20*/  FFMA R56, R81, R82, R56 ;  /* 0x0000005251387223 */ /* 0x000fe20000000038 */
[----:B------:R-:W-:Y:S01]  /*6a30*/  F2FP.F16.F32.PACK_AB R127, R51, R46 ;  /* 0x0000002e337f723e */ /* 0x000fe200000000ff */
[C---:B------:R-:W-:Y:S01]  /*6a40*/  FFMA R57, R81.reuse, R84, R57 ;  /* 0x0000005451397223 */ /* 0x040fe20000000039 */
[C---:B------:R-:W-:Y:S01]  /*6a50*/  FFMA R58, R81.reuse, R83, R58 ;  /* 0x00000053513a7223 */ /* 0x040fe2000000003a */
[----:B------:R-:W-:Y:S02]  /*6a60*/  HADD2.F32 R82, -RZ, R145.H1_H1 ;  /* 0x30000091ff527230 */ /* 0x000fe40000004100 */
[C---:B------:R-:W-:Y:S01]  /*6a70*/  FMUL R63, R78.reuse, R63 ;  /* 0x0000003f4e3f7220 */ /* 0x040fe20000400000 */
[----:B------:R1:W-:Y:S01]  /*6a80*/  STS.128 [R182+0x400], R124 ;  /* 0x0004007cb6007388 */ /* 0x0003e20000000c00 */
[--C-:B------:R-:W-:Y:S02]  /*6a90*/  HADD2.F32 R83, -RZ, R146.reuse.H0_H0 ;  /* 0x20000092ff537230 */ /* 0x100fe40000004100 */
[C---:B------:R-:W-:Y:S01]  /*6aa0*/  FMUL R60, R78.reuse, R64 ;  /* 0x000000404e3c7220 */ /* 0x040fe20000400000 */
[----:B------:R-:W-:Y:S02]  /*6ab0*/  HADD2.F32 R84, -RZ, R146.H1_H1 ;  /* 0x30000092ff547230 */ /* 0x000fe40000004100 */
[C---:B------:R-:W-:Y:S01]  /*6ac0*/  FMUL R61, R78.reuse, R65 ;  /* 0x000000414e3d7220 */ /* 0x040fe20000400000 */
[--C-:B------:R-:W-:Y:S02]  /*6ad0*/  HADD2.F32 R85, -RZ, R147.reuse.H0_H0 ;  /* 0x20000093ff557230 */ /* 0x100fe40000004100 */
[C---:B------:R-:W-:Y:S01]  /*6ae0*/  FMUL R62, R78.reuse, R66 ;  /* 0x000000424e3e7220 */ /* 0x040fe20000400000 */
[----:B------:R-:W-:Y:S02]  /*6af0*/  HADD2.F32 R86, -RZ, R147.H1_H1 ;  /* 0x30000093ff567230 */ /* 0x000fe40000004100 */
[----:B------:R-:W-:Y:S01]  /*6b00*/  FFMA R63, R81, R82, R63 ;  /* 0x00000052513f7223 */ /* 0x000fe2000000003f */
[----:B------:R-:W-:Y:S01]  /*6b10*/  FMUL R67, R78, R67 ;  /* 0x000000434e437220 */ /* 0x000fe20000400000 */
[----:B------:R-:W-:Y:S01]  /*6b20*/  F2FP.F16.F32.PACK_AB R132, R49, R48 ;  /* 0x000000303184723e */ /* 0x000fe200000000ff */
[----:B------:R-:W-:Y:S01]  /*6b30*/  FFMA R60, R81, R83, R60 ;  /* 0x00000053513c7223 */ /* 0x000fe2000000003c */
[----:B------:R-:W-:Y:S01]  /*6b40*/  F2FP.F16.F32.PACK_AB R133, R55, R50 ;  /* 0x000000323785723e */ /* 0x000fe200000000ff */
[----:B------:R-:W-:Y:S01]  /*6b50*/  FFMA R61, R81, R84, R61 ;  /* 0x00000054513d7223 */ /* 0x000fe2000000003d */
[----:B------:R-:W-:Y:S01]  /*6b60*/  F2FP.F16.F32.PACK_AB R134, R53, R52 ;  /* 0x000000343586723e */ /* 0x000fe200000000ff */
[----:B------:R-:W-:Y:S01]  /*6b70*/  FFMA R62, R81, R85, R62 ;  /* 0x00000055513e7223 */ /* 0x000fe2000000003e */
[----:B------:R-:W-:Y:S01]  /*6b80*/  F2FP.F16.F32.PACK_AB R135, R59, R54 ;  /* 0x000000363b87723e */ /* 0x000fe200000000ff */
[----:B------:R-:W-:Y:S01]  /*6b90*/  FFMA R67, R81, R86, R67 ;  /* 0x0000005651437223 */ /* 0x000fe20000000043 */
[----:B------:R-:W-:Y:S02]  /*6ba0*/  F2FP.F16.F32.PACK_AB R140, R57, R56 ;  /* 0x00000038398c723e */ /* 0x000fe400000000ff */
[----:B------:R-:W-:Y:S01]  /*6bb0*/  F2FP.F16.F32.PACK_AB R141, R63, R58 ;  /* 0x0000003a3f8d723e */ /* 0x000fe200000000ff */
[----:B------:R1:W-:Y:S01]  /*6bc0*/  STS.128 [R174+0x400], R132 ;  /* 0x00040084ae007388 */ /* 0x0003e20000000c00 */
[----:B------:R-:W-:Y:S02]  /*6bd0*/  F2FP.F16.F32.PACK_AB R142, R61, R60 ;  /* 0x0000003c3d8e723e */ /* 0x000fe400000000ff */
[----:B------:R-:W-:Y:S05]  /*6be0*/  F2FP.F16.F32.PACK_AB R143, R67, R62 ;  /* 0x0000003e438f723e */ /* 0x000fea00000000ff */
[----:B------:R1:W-:Y:S01]  /*6bf0*/  STS.128 [R181+0x400], R140 ;  /* 0x0004008cb5007388 */ /* 0x0003e20000000c00 */
[----:B------:R-:W-:Y:S01]  /*6c00*/  @!PT LDS RZ, [RZ] ;  /* 0x00000000fffff984 */ /* 0x000fe20000000800 */
[----:B------:R-:W-:Y:S01]  /*6c10*/  @!PT LDS RZ, [RZ] ;  /* 0x00000000fffff984 */ /* 0x000fe20000000800 */
[----:B------:R-:W-:Y:S01]  /*6c20*/  @!PT LDS RZ, [RZ] ;  /* 0x00000000fffff984 */ /* 0x000fe20000000800 */
[----:B------:R-:W-:Y:S01]  /*6c30*/  @!PT LDS RZ, [RZ] ;  /* 0x00000000fffff984 */ /* 0x000fe20000000800 */
[----:B------:R2:W-:Y:S07]  /*6c40*/  MEMBAR.ALL.CTA ;  /* 0x0000000000007992 */ /* 0x0005ee0000008000 */
[----:B--2---:R-:W2:Y:S02]  /*6c50*/  FENCE.VIEW.ASYNC.S ;  /* 0x00000000000073c6 */ /* 0x004ea40000000000 */
[----:B--2---:R-:W-:Y:S06]  /*6c60*/  BAR.SYNC.DEFER_BLOCKING 0x1, 0x80 ;  /* 0x0042000000007b1d */ /* 0x004fec0000010000 */
[----:B------:R-:W-:Y:S05]  /*6c70*/  @P0 BRA `(.L_x_99) ;  /* 0x0000000000280947 */ /* 0x000fea0003800000 */
[----:B------:R-:W-:Y:S02]  /*6c80*/  UIADD3 UR4, UPT, UPT, UR48, 0x400, URZ ;  /* 0x0000040030047890 */ /* 0x000fe4000fffe0ff */
[----:B------:R-:W-:Y:S01]  /*6c90*/  UIADD3 UR6, UP0, UPT, UR52, 0x680, URZ ;  /* 0x0000068034067890 */ /* 0x000fe2000ff1e0ff */
[----:B------:R-:W-:Y:S03]  /*6ca0*/  UMOV UR43, UR36 ;  /* 0x00000024002b7c82 */ /* 0x000fe60008000000 */
[----:B------:R-:W-:Y:S01]  /*6cb0*/  MOV R163, UR4 ;  /* 0x0000000400a37c02 */ /* 0x000fe20008000f00 */
[----:B------:R-:W-:Y:S03]  /*6cc0*/  UIADD3.X UR7, UPT, UPT, URZ, UR53, URZ, UP0, !UPT ;  /* 0x00000035ff077290 */ /* 0x000fe600087fe4ff */
[----:B------:R-:W-:Y:S11]  /*6cd0*/  R2UR UR40, R163 ;  /* 0x00000000a32872ca */ /* 0x000ff600000e0000 */
[----:B------:R-:W-:Y:S02]  /*6ce0*/  @!UPT UIADD3 URZ, UPT, UPT, URZ, URZ, URZ ;  /* 0x000000fffffff290 */ /* 0x000fe4000fffe0ff */
[----:B------:R2:W-:Y:S01]  /*6cf0*/  UTMASTG.3D [UR40], [UR6] ;  /* 0x00000028060073b5 */ /* 0x0005e20008010000 */
[----:B------:R0:W-:Y:S01]  /*6d00*/  UTMACMDFLUSH ;  /* 0x00000000000079b7 */ /* 0x0001e20000000000 */
[----:B--2---:R-:W-:Y:S04]  /*6d10*/  DEPBAR.LE SB0, 0x1 ;  /* 0x000080400000791a */ /* 0x004fe80000000000 */
.L_x_99:
[----:B------:R-:W-:Y:S05]  /*6d20*/  BSYNC.RECONVERGENT B0 ;  /* 0x0000000000007941 */ /* 0x000fea0003800200 */
.L_x_98:
[----:B------:R-:W-:Y:S01]  /*6d30*/  BAR.SYNC.DEFER_BLOCKING 0x1, 0x80 ;  /* 0x0042000000007b1d */ /* 0x000fe20000010000 */
[----:B------:R-:W-:Y:S01]  /*6d40*/  ISETP.NE.AND P1, PT, R176, RZ, PT ;  /* 0x000000ffb000720c */ /* 0x000fe20003f25270 */
[----:B------:R-:W-:Y:S01]  /*6d50*/  UISETP.NE.AND UP0, UPT, UR49, URZ, UPT ;  /* 0x000000ff3100728c */ /* 0x000fe2000bf05270 */
[----:B------:R-:W-:Y:S11]  /*6d60*/  LEA R3, R101, UR48, 0x3 ;  /* 0x0000003065037c11 */ /* 0x000ff6000f8e18ff */
[----:B------:R-:W-:Y:S01]  /*6d70*/  @P1 SHF.L.U32 R2, R167, 0x1f, RZ ;  /* 0x0000001fa7021819 */ /* 0x000fe200000006ff */
[----:B------:R-:W-:Y:S06]  /*6d80*/  BRA.U !UP0, `(.L_x_100) ;  /* 0x0000000108247547 */ /* 0x000fec000b800000 */
[----:B------:R-:W-:Y:S01]  /*6d90*/  IMAD.U32 R5, RZ, RZ, UR51 ;  /* 0x00000033ff057e24 */ /* 0x000fe2000f8e00ff */
[----:B------:R-:W-:Y:S01]  /*6da0*/  MOV R0, UR37 ;  /* 0x0000002500007c02 */ /* 0x000fe20008000f00 */
[----:B------:R-:W-:Y:S03]  /*6db0*/  UIADD3 UR51, UPT, UPT, UR51, 0x1, URZ ;  /* 0x0000000133337890 */ /* 0x000fe6000fffe0ff */
[----:B------:R-:W-:Y:S01]  /*6dc0*/  @P1 LEA R5, R5, UR48, 0x3 ;  /* 0x0000003005051c11 */ /* 0x000fe2000f8e18ff */
[----:B------:R-:W-:Y:S04]  /*6dd0*/  UISETP.NE.AND UP0, UPT, UR51, 0x4, UPT ;  /* 0x000000043300788c */ /* 0x000fe8000bf05270 */
[----:B------:R-:W-:Y:S01]  /*6de0*/  @P1 VIADD R5, R5, 0x80 ;  /* 0x0000008005051836 */ /* 0x000fe20000000000 */
[----:B------:R-:W-:Y:S04]  /*6df0*/  USEL UR51, UR51, URZ, UP0 ;  /* 0x000000ff33337287 */ /* 0x000fe80008000000 */
[----:B------:R-:W-:Y:S04]  /*6e00*/  @P1 PRMT R0, R0, 0x654, R5 ;  /* 0x0000065400001816 */ /* 0x000fe80000000005 */
[----:B------:R2:W-:Y:S04]  /*6e10*/  @P1 SYNCS.ARRIVE.TRANS64.RED.A1T0 RZ, [R0+URZ], RZ ;  /* 0x000000ff00ff19a7 */ /* 0x0005e800081004ff */
.L_x_100:
[----:B------:R-:W3:Y:S01]  /*6e20*/  @P1 SYNCS.PHASECHK.TRANS64.TRYWAIT P0, [R3+URZ+0x60], R2 ;  /* 0x00006002030015a7 */ /* 0x000ee200080011ff */
[----:B------:R-:W-:Y:S01]  /*6e30*/  BSSY B1, `(.L_x_101) ;  /* 0x000001f000017945 */ /* 0x000fe20003800000 */
[----:B---3--:R-:W-:Y:S03]  /*6e40*/  @P1 SEL R103, RZ, 0x1, !P0 ;  /* 0x00000001ff671807 */ /* 0x008fe60004000000 */
[----:B------:R-:W-:Y:S05]  /*6e50*/  @!P1 BRA `(.L_x_102) ;  /* 0x0000000000709947 */ /* 0x000fea0003800000 */
[----:B------:R-:W-:Y:S01]  /*6e60*/  ISETP.NE.AND P1, PT, R108, RZ, PT ;  /* 0x000000ff6c00720c */ /* 0x000fe20003f25270 */
[----:B------:R-:W-:Y:S01]  /*6e70*/  BSSY B0, `(.L_x_103) ;  /* 0x000000b000007945 */ /* 0x000fe20003800000 */
[----:B------:R-:W-:Y:S11]  /*6e80*/  ISETP.NE.AND P0, PT, R103, RZ, PT ;  /* 0x000000ff6700720c */ /* 0x000ff60003f05270 */
[----:B------:R-:W-:Y:S05]  /*6e90*/  @P1 IMAD R4, R101, 0x4000, R178 ;  /* 0x0000400065041824 */ /* 0x000fea00078e02b2 */
[----:B------:R-:W-:Y:S04]  /*6ea0*/  @P1 IADD3 R9, PT, PT, R4, UR48, RZ ;  /* 0x0000003004091c10 */ /* 0x000fe8000fffe0ff */
[----:B------:R-:W-:Y:S01]  /*6eb0*/  @P1 IADD3 R7, PT, PT, R102, R9, RZ ;  /* 0x0000000966071210 */ /* 0x000fe20007ffe0ff */
[--C-:B------:R-:W-:Y:S02]  /*6ec0*/  @P1 IMAD.IADD R5, R100, 0x1, R9.reuse ;  /* 0x0000000164051824 */ /* 0x100fe400078e0209 */
[----:B------:R-:W-:Y:S01]  /*6ed0*/  @P1 IMAD.IADD R2, R110, 0x1, R9 ;  /* 0x000000016e021824 */ /* 0x000fe200078e0209 */
[----:B------:R-:W-:Y:S06]  /*6ee0*/  @P0 BRA `(.L_x_104) ;  /* 0x00000000000c0947 */ /* 0x000fec0003800000 */
[----:B--2---:R-:W-:Y:S04]  /*6ef0*/  SHF.L.U32 R0, R167, 0x1f, RZ ;  /* 0x0000001fa7007819 */ /* 0x004fe800000006ff */
[----:B------:R-:W2:Y:S02]  /*6f00*/  SYNCS.PHASECHK.TRANS64.TRYWAIT P0, [R3+URZ+0x60], R0 ;  /* 0x00006000030075a7 */ /* 0x000ea400080011ff */
[----:B--2---:R-:W-:Y:S05]  /*6f10*/  @!P0 BRA `(.L_x_105) ;  /* 0x00000048003c8947 */ /* 0x004fea0003800000 */
.L_x_104:
[----:B------:R-:W-:Y:S05]  /*6f20*/  BSYNC B0 ;  /* 0x0000000000007941 */ /* 0x000fea0003800000 */
.L_x_103:
[----:B------:R-:W-:Y:S01]  /*6f30*/  ISETP.NE.AND P0, PT, R108, RZ, PT ;  /* 0x000000ff6c00720c */ /* 0x000fe20003f05270 */
[----:B------:R-:W-:Y:S11]  /*6f40*/  VIADD R101, R101, 0x1 ;  /* 0x0000000165657836 */ /* 0x000ff60000000000 */
[----:B------:R-:W-:Y:S01]  /*6f50*/  @!UPT UIADD3 URZ, UPT, UPT, URZ, URZ, URZ ;  /* 0x000000fffffff290 */ /* 0x000fe2000fffe0ff */
[----:B------:R3:W4:Y:S01]  /*6f60*/  @P0 LDS.128 R88, [R4+UR48+0x400] ;  /* 0x0004003004580984 */ /* 0x0007220008000c00 */
[--C-:B--2---:R-:W-:Y:S01]  /*6f70*/  @P0 IMAD.IADD R3, R102, 0x1, R5.reuse ;  /* 0x0000000166030824 */ /* 0x104fe200078e0205 */
[C---:B------:R-:W-:Y:S01]  /*6f80*/  @P0 IADD3 R0, PT, PT, R110.reuse, R7, RZ ;  /* 0x000000076e000210 */ /* 0x040fe20007ffe0ff */
[C---:B------:R-:W-:Y:S01]  /*6f90*/  @P0 IMAD.IADD R6, R110.reuse, 0x1, R5 ;  /* 0x000000016e060824 */ /* 0x040fe200078e0205 */
[----:B------:R3:W2:Y:S02]  /*6fa0*/  @P0 LDS.128 R96, [R2+0x400] ;  /* 0x0004000002600984 */ /* 0x0006a40000000c00 */
[----:B------:R-:W-:Y:S02]  /*6fb0*/  @P0 IADD3 R8, PT, PT, R110, R3, RZ ;  /* 0x000000036e080210 */ /* 0x000fe40007ffe0ff */
[----:B------:R3:W1:Y:S04]  /*6fc0*/  @P0 LDS.128 R104, [R7+0x400] ;  /* 0x0004000007680984 */ /* 0x0006680000000c00 */
[----:B------:R3:W1:Y:S04]  /*6fd0*/  @P0 LDS.128 R112, [R0+0x400] ;  /* 0x0004000000700984 */ /* 0x0006680000000c00 */
[----:B------:R3:W1:Y:S04]  /*6fe0*/  @P0 LDS.128 R120, [R5+0x400] ;  /* 0x0004000005780984 */ /* 0x0006680000000c00 */
[----:B------:R3:W1:Y:S04]  /*6ff0*/  @P0 LDS.128 R128, [R6+0x400] ;  /* 0x0004000006800984 */ /* 0x0006680000000c00 */
[----:B------:R3:W1:Y:S04]  /*7000*/  @P0 LDS.128 R136, [R3+0x400] ;  /* 0x0004000003880984 */ /* 0x0006680000000c00 */
[----:B------:R3:W1:Y:S02]  /*7010*/  @P0 LDS.128 R144, [R8+0x400] ;  /* 0x0004000008900984 */ /* 0x0006640000000c00 */
.L_x_102:
[----:B------:R-:W-:Y:S05]  /*7020*/  BSYNC B1 ;  /* 0x0000000000017941 */ /* 0x000fea0003800000 */
.L_x_101:
[----:B---3--:R-:W-:Y:S05]  /*7030*/  VIADD R3, R80, 0x40 ;  /* 0x0000004050037836 */ /* 0x008fea0000000000 */
[----:B------:R-:W-:Y:S04]  /*7040*/  SHF.R.U32.HI R3, RZ, 0x15, R3 ;  /* 0x00000015ff037819 */ /* 0x000fe80000011603 */
[----:B------:R-:W-:Y:S11]  /*7050*/  LOP3.LUT P0, RZ, R3, 0x3, R162, 0x48, !PT ;  /* 0x0000000303ff7812 */ /* 0x000ff600078048a2 */
[----:B------:R-:W-:Y:S02]  /*7060*/  @!UPT UIADD3 URZ, UPT, UPT, URZ, URZ, URZ ;  /* 0x000000fffffff290 */ /* 0x000fe4000fffe0ff */
[----:B------:R-:W-:Y:S05]  /*7070*/  @!P0 BRA `(.L_x_106) ;  /* 0x0000000000408947 */ /* 0x000fea0003800000 */
[----:B------:R-:W3:Y:S01]  /*7080*/  LDCU.64 UR8, c[0x4][0x70] ;  /* 0x01000e00ff0877ac */ /* 0x000ee20008000a00 */
[----:B------:R-:W-:Y:S01]  /*7090*/  MOV R3, 0x0 ;  /* 0x0000000000037802 */ /* 0x000fe20000000f00 */
[----:B------:R-:W-:Y:S02]  /*70a0*/  HFMA2 R12, -RZ, RZ, 0, 5.9604644775390625e-08 ;  /* 0x00000001ff0c7431 */ /* 0x000fe400000001ff */
[----:B------:R-:W-:Y:S02]  /*70b0*/  IMAD.MOV.U32 R8, RZ, RZ, 0x192 ;  /* 0x00000192ff087424 */ /* 0x000fe400078e00ff */
[----:B------:R-:W-:Y:S01]  /*70c0*/  IMAD.MOV.U32 R13, RZ, RZ, RZ ;  /* 0x000000ffff0d7224 */ /* 0x000fe200078e00ff */
[----:B------:R-:W5:Y:S01]  /*70d0*/  LDCU.64 UR6, c[0x4][0x78] ;  /* 0x01000f00ff0677ac */ /* 0x000f620008000a00 */
[----:B------:R-:W1:Y:S01]  /*70e0*/  LDC.64 R2, c[0x4][R3] ;  /* 0x0100000003027b82 */ /* 0x000e620000000a00 */
[----:B------:R-:W2:Y:S01]  /*70f0*/  LDCU.64 UR4, c[0x4][0x10] ;  /* 0x01000200ff0477ac */ /* 0x000ea20008000a00 */
[----:B---3--:R-:W-:Y:S01]  /*7100*/  MOV R5, UR9 ;  /* 0x0000000900057c02 */ /* 0x008fe20008000f00 */
[----:B------:R-:W-:Y:S01]  /*7110*/  IMAD.U32 R4, RZ, RZ, UR8 ;  /* 0x00000008ff047e24 */ /* 0x000fe2000f8e00ff */
[----:B-----5:R-:W-:Y:S01]  /*7120*/  MOV R7, UR7 ;  /* 0x0000000700077c02 */ /* 0x020fe20008000f00 */
[----:B------:R-:W-:Y:S01]  /*7130*/  IMAD.U32 R6, RZ, RZ, UR6 ;  /* 0x00000006ff067e24 */ /* 0x000fe2000f8e00ff */
[----:B--2---:R-:W-:Y:S01]  /*7140*/  MOV R11, UR5 ;  /* 0x00000005000b7c02 */ /* 0x004fe20008000f00 */
[----:B------:R-:W-:Y:S02]  /*7150*/  IMAD.U32 R10, RZ, RZ, UR4 ;  /* 0x00000004ff0a7e24 */ /* 0x000fe4000f8e00ff */
[----:B------:R-:W-:Y:S07]  /*7160*/  LEPC R20, `(.L_x_106) ;  /* 0x000000001014794e */ /* 0x000fee0000000000 */
[----:B-1--4-:R-:W-:Y:S05]  /*7170*/  CALL.ABS.NOINC R2 ;  /* 0x0000000002007343 */ /* 0x012fea0003c00000 */
.L_x_106:
[----:B------:R-:W-:Y:S05]  /*7180*/  WARPSYNC.ALL ;  /* 0x0000000000007948 */ /* 0x000fea0003800000 */
[----:B------:R-:W-:Y:S01]  /*7190*/  R2UR UR4, R80 ;  /* 0x00000000500472ca */ /* 0x000fe200000e0000 */
[--C-:B----4-:R-:W-:Y:S01]  /*71a0*/  HADD2.F32 R82, -RZ, R88.reuse.H0_H0 ;  /* 0x20000058ff527230 */ /* 0x110fe20000004100 */
[----:B------:R-:W-:Y:S01]  /*71b0*/  ISETP.NE.AND P6, PT, R176, RZ, PT ;  /* 0x000000ffb000720c */ /* 0x000fe20003fc5270 */
[----:B------:R-:W-:Y:S01]  /*71c0*/  HADD2.F32 R83, -RZ, R88.H1_H1 ;  /* 0x30000058ff537230 */ /* 0x000fe20000004100 */
[----:B--2---:R-:W-:Y:S01]  /*71d0*/  MOV R0, UR51 ;  /* 0x0000003300007c02 */ /* 0x004fe20008000f00 */
[--C-:B------:R-:W-:Y:S01]  /*71e0*/  HADD2.F32 R84, -RZ, R89.reuse.H0_H0 ;  /* 0x20000059ff547230 */ /* 0x100fe20000004100 */
[----:B------:R-:W-:Y:S01]  /*71f0*/  MOV R85, UR37 ;  /* 0x0000002500557c02 */ /* 0x000fe20008000f00 */
[----:B------:R-:W-:Y:S01]  /*7200*/  HADD2.F32 R86, -RZ, R89.H1_H1 ;  /* 0x30000059ff567230 */ /* 0x000fe20000004100 */
[----:B------:R-:W-:Y:S01]  /*7210*/  ISETP.NE.AND P0, PT, R170, RZ, PT ;  /* 0x000000ffaa00720c */ /* 0x000fe20003f05270 */
[----:B------:R-:W-:Y:S04]  /*7220*/  BSSY.RECONVERGENT B0, `(.L_x_107) ;  /* 0x00000fc000007945 */ /* 0x000fe80003800200 */
[----:B------:R-:W2:Y:S02]  /*7230*/  LDTM.x64 R4, tmem[UR4+0x40] ;  /* 0x00004004000479ee */ /* 0x000ea40008340000 */
[----:B------:R-:W-:Y:S04]  /*7240*/  @P6 LEA R0, R0, UR48, 0x3 ;  /* 0x0000003000006c11 */ /* 0x000fe8000f8e18ff */
[----:B------:R-:W-:Y:S04]  /*7250*/  @P6 IADD3 R0, PT, PT, R0, 0x80, RZ ;  /* 0x0000008000006810 */ /* 0x000fe80007ffe0ff */
[----:B------:R-:W-:Y:S01]  /*7260*/  @P6 PRMT R85, R85, 0x654, R0 ;  /* 0x0000065455556816 */ /* 0x000fe20000000000 */
[C---:B--2---:R-:W-:Y:S01]  /*7270*/  FMUL R0, R78.reuse, R4 ;  /* 0x000000044e007220 */ /* 0x044fe20000400000 */
[C---:B------:R-:W-:Y:S01]  /*7280*/  FMUL R2, R78.reuse, R5 ;  /* 0x000000054e027220 */ /* 0x040fe20000400000 */
[C---:B------:R-:W-:Y:S01]  /*7290*/  FMUL R3, R78.reuse, R6 ;  /* 0x000000064e037220 */ /* 0x040fe20000400000 */
[C---:B------:R-:W-:Y:S01]  /*72a0*/  FMUL R7, R78.reuse, R7 ;  /* 0x000000074e077220 */ /* 0x040fe20000400000 */
[C---:B------:R-:W-:Y:S01]  /*72b0*/  FFMA R0, R81.reuse, R82, R0 ;  /* 0x0000005251007223 */ /* 0x040fe20000000000 */
[C---:B------:R-:W-:Y:S01]  /*72c0*/  FFMA R2, R81.reuse, R83, R2 ;  /* 0x0000005351027223 */ /* 0x040fe20000000002 */
[--C-:B------:R-:W-:Y:S02]  /*72d0*/  HADD2.F32 R83, -RZ, R90.reuse.H0_H0 ;  /* 0x2000005aff537230 */ /* 0x100fe40000004100 */
[C---:B------:R-:W-:Y:S01]  /*72e0*/  FFMA R3, R81.reuse, R84, R3 ;  /* 0x0000005451037223 */ /* 0x040fe20000000003 */
[----:B------:R-:W-:Y:S01]  /*72f0*/  FFMA R7, R81, R86, R7 ;  /* 0x0000005651077223 */ /* 0x000fe20000000007 */
[----:B------:R-:W-:Y:S01]  /*7300*/  FMUL R4, R78, R8 ;  /* 0x000000084e047220 */ /* 0x000fe20000400000 */
[----:B-1----:R-:W-:Y:S01]  /*7310*/  F2FP.F16.F32.PACK_AB R92, R2, R0 ;  /* 0x00000000025c723e */ /* 0x002fe200000000ff */
[----:B------:R-:W-:Y:S02]  /*7320*/  HADD2.F32 R82, -RZ, R90.H1_H1 ;  /* 0x3000005aff527230 */ /* 0x000fe40000004100 */
[C---:B------:R-:W-:Y:S01]  /*7330*/  FMUL R5, R78.reuse, R9 ;  /* 0x000000094e057220 */ /* 0x040fe20000400000 */
[----:B------:R-:W-:Y:S01]  /*7340*/  F2FP.F16.F32.PACK_AB R93, R7, R3 ;  /* 0x00000003075d723e */ /* 0x000fe200000000ff */
        /* <DEDUP_REMOVED lines=19> */
[----:B------:R1:W-:Y:S01]  /*7480*/  STS.128 [R178+UR48+0x4400], R92 ;  /* 0x0044005cb2007988 */ /* 0x0003e20008000c30 */
        /* <DEDUP_REMOVED lines=8> */
[C---:B------:R-:W-:Y:S01]  /*7510*/  FMUL R14, R78.reuse, R18 ;  /* 0x000000124e0e7220 */ /* 0x040fe20000400000 */
[----:B------:R-:W-:Y:S01]  /*7520*/  F2FP.F16.F32.PACK_AB R117, R15, R10 ;  /* 0x0000000a0f75723e */ /* 0x000fe200000000ff */
[C---:B------:R-:W-:Y:S01]  /*7530*/  FFMA R12, R81.reuse, R3, R12 ;  /* 0x00000003510c7223 */ /* 0x040fe2000000000c */
[--C-:B------:R-:W-:Y:S02]  /*7540*/  HADD2.F32 R3, -RZ, R99.reuse.H0_H0 ;  /* 0x20000063ff037230 */ /* 0x100fe40000004100 */
[C---:B------:R-:W-:Y:S01]  /*7550*/  FFMA R13, R81.reuse, R0, R13 ;  /* 0x00000000510d7223 */ /* 0x040fe2000000000d */
[----:B------:R-:W-:Y:S02]  /*7560*/  HADD2.F32 R2, -RZ, R99.H1_H1 ;  /* 0x30000063ff027230 */ /* 0x000fe40000004100 */
[C---:B------:R-:W-:Y:S01]  /*7570*/  FMUL R19, R78.reuse, R19 ;  /* 0x000000134e137220 */ /* 0x040fe20000400000 */
[--C-:B------:R-:W-:Y:S02]  /*7580*/  HADD2.F32 R83, -RZ, R104.reuse.H0_H0 ;  /* 0x20000068ff537230 */ /* 0x100fe40000004100 */
[----:B------:R-:W-:Y:S01]  /*7590*/  FFMA R14, R81, R3, R14 ;  /* 0x00000003510e7223 */ /* 0x000fe2000000000e */
[----:B------:R-:W-:Y:S01]  /*75a0*/  F2FP.F16.F32.PACK_AB R118, R13, R12 ;  /* 0x0000000c0d76723e */ /* 0x000fe200000000ff */
        /* <DEDUP_REMOVED lines=38> */
[C---:B------:R-:W-:Y:S01]  /*7810*/  FMUL R31, R78.reuse, R31 ;  /* 0x0000001f4e1f7220 */ /* 0x040fe20000400000 */
[----:B------:R3:W-:Y:S01]  /*7820*/  STS.128 [R177+0x4400], R124 ;  /* 0x0044007cb1007388 */ /* 0x0007e20000000c00 */
[--C-:B------:R-:W-:Y:S02]  /*7830*/  HADD2.F32 R3, -RZ, R114.reuse.H0_H0 ;  /* 0x20000072ff037230 */ /* 0x100fe40000004100 */
[----:B------:R-:W-:Y:S01]  /*7840*/  FFMA R26, R81, R0, R26 ;  /* 0x00000000511a7223 */ /* 0x000fe2000000001a */
[----:B------:R-:W-:Y:S01]  /*7850*/  HADD2.F32 R0, -RZ, R113.H1_H1 ;  /* 0x30000071ff007230 */ /* 0x000fe20000004100 */
[----:B------:R-:W-:Y:S01]  /*7860*/  F2FP.F16.F32.PACK_AB R132, R25, R24 ;  /* 0x000000181984723e */ /* 0x000fe200000000ff */
[C---:B------:R-:W-:Y:S01]  /*7870*/  FMUL R28, R78.reuse, R32 ;  /* 0x000000204e1c7220 */ /* 0x040fe20000400000 */
[----:B------:R-:W-:Y:S02]  /*7880*/  HADD2.F32 R2, -RZ, R114.H1_H1 ;  /* 0x30000072ff027230 */ /* 0x000fe40000004100 */
[C---:B------:R-:W-:Y:S01]  /*7890*/  FMUL R29, R78.reuse, R33 ;  /* 0x000000214e1d7220 */ /* 0x040fe20000400000 */
[--C-:B------:R-:W-:Y:S02]  /*78a0*/  HADD2.F32 R83, -RZ, R115.reuse.H0_H0 ;  /* 0x20000073ff537230 */ /* 0x100fe40000004100 */
[C---:B------:R-:W-:Y:S01]  /*78b0*/  FFMA R31, R81.reuse, R0, R31 ;  /* 0x00000000511f7223 */ /* 0x040fe2000000001f */
[C---:B------:R-:W-:Y:S01]  /*78c0*/  FFMA R28, R81.reuse, R3, R28 ;  /* 0x00000003511c7223 */ /* 0x040fe2000000001c */
[----:B------:R-:W-:Y:S01]  /*78d0*/  FFMA R29, R81, R2, R29 ;  /* 0x00000002511d7223 */ /* 0x000fe2000000001d */
[C---:B------:R-:W-:Y:S01]  /*78e0*/  FMUL R30, R78.reuse, R34 ;  /* 0x000000224e1e7220 */ /* 0x040fe20000400000 */
[----:B------:R-:W-:Y:S01]  /*78f0*/  HADD2.F32 R82, -RZ, R115.H1_H1 ;  /* 0x30000073ff527230 */ /* 0x000fe20000004100 */
[----:B------:R-:W-:Y:S01]  /*7900*/  F2FP.F16.F32.PACK_AB R133, R31, R26 ;  /* 0x0000001a1f85723e */ /* 0x000fe200000000ff */
        /* <DEDUP_REMOVED lines=16> */
[----:B-1----:R-:W-:Y:S01]  /*7a10*/  F2FP.F16.F32.PACK_AB R92, R33, R32 ;  /* 0x00000020215c723e */ /* 0x002fe200000000ff */
        /* <DEDUP_REMOVED lines=42> */
[--C-:B------:R-:W-:Y:S02]  /*7cc0*/  HADD2.F32 R3, -RZ, R136.reuse.H0_H0 ;  /* 0x20000088ff037230 */ /* 0x100fe40000004100 */
[C---:B------:R-:W-:Y:S01]  /*7cd0*/  FFMA R46, R81.reuse, R83, R46 ;  /* 0x00000053512e7223 */ /* 0x040fe2000000002e */
[C---:B------:R-:W-:Y:S01]  /*7ce0*/  FMUL R48, R78.reuse, R52 ;  /* 0x000000344e307220 */ /* 0x040fe20000400000 */
        /* <DEDUP_REMOVED lines=17> */
[C---:B------:R-:W-:Y:S01]  /*7e00*/  FFMA R52, R81.reuse, R0, R52 ;  /* 0x0000000051347223 */ /* 0x040fe20000000034 */
[C---:B------:R-:W-:Y:S01]  /*7e10*/  FFMA R53, R81.reuse, R2, R53 ;  /* 0x0000000251357223 */ /* 0x040fe20000000035 */
[----:B------:R-:W-:Y:S02]  /*7e20*/  HADD2.F32 R0, -RZ, R139.H1_H1 ;  /* 0x3000008bff007230 */ /* 0x000fe40000004100 */
[----:B------:R-:W-:Y:S01]  /*7e30*/  FFMA R54, R81, R3, R54 ;  /* 0x0000000351367223 */ /* 0x000fe20000000036 */
[C---:B------:R-:W-:Y:S01]  /*7e40*/  FMUL R59, R78.reuse, R59 ;  /* 0x0000003b4e3b7220 */ /* 0x040fe20000400000 */
[--C-:B------:R-:W-:Y:S02]  /*7e50*/  HADD2.F32 R3, -RZ, R144.reuse.H0_H0 ;  /* 0x20000090ff037230 */ /* 0x100fe40000004100 */
[C---:B------:R-:W-:Y:S01]  /*7e60*/  FMUL R56, R78.reuse, R60 ;  /* 0x0000003c4e387220 */ /* 0x040fe20000400000 */
[----:B------:R-:W-:Y:S02]  /*7e70*/  HADD2.F32 R2, -RZ, R144.H1_H1 ;  /* 0x30000090ff027230 */ /* 0x000fe40000004100 */
[C---:B------:R-:W-:Y:S01]  /*7e80*/  FMUL R57, R78.reuse, R61 ;  /* 0x0000003d4e397220 */ /* 0x040fe20000400000 */
[--C-:B------:R-:W-:Y:S01]  /*7e90*/  HADD2.F32 R83, -RZ, R145.reuse.H0_H0 ;  /* 0x20000091ff537230 */ /* 0x100fe20000004100 */
[----:B------:R-:W-:Y:S01]  /*7ea0*/  F2FP.F16.F32.PACK_AB R118, R45, R44 ;  /* 0x0000002c2d76723e */ /* 0x000fe200000000ff */
[C---:B------:R-:W-:Y:S01]  /*7eb0*/  FMUL R58, R78.reuse, R62 ;  /* 0x0000003e4e3a7220 */ /* 0x040fe20000400000 */
[----:B------:R-:W-:Y:S01]  /*7ec0*/  F2FP.F16.F32.PACK_AB R119, R51, R46 ;  /* 0x0000002e3377723e */ /* 0x000fe200000000ff */
[C---:B------:R-:W-:Y:S01]  /*7ed0*/  FFMA R59, R81.reuse, R0, R59 ;  /* 0x00000000513b7223 */ /* 0x040fe2000000003b */
[C---:B------:R-:W-:Y:S01]  /*7ee0*/  FFMA R56, R81.reuse, R3, R56 ;  /* 0x0000000351387223 */ /* 0x040fe20000000038 */
[----:B------:R-:W-:Y:S02]  /*7ef0*/  HADD2.F32 R0, -RZ, R145.H1_H1 ;  /* 0x30000091ff007230 */ /* 0x000fe40000004100 */
[C---:B------:R-:W-:Y:S01]  /*7f00*/  FFMA R57, R81.reuse, R2, R57 ;  /* 0x0000000251397223 */ /* 0x040fe20000000039 */
[----:B------:R1:W-:Y:S01]  /*7f10*/  STS.128 [R182+0x4400], R116 ;  /* 0x00440074b6007388 */ /* 0x0003e20000000c00 */
[C---:B------:R-:W-:Y:S01]  /*7f20*/  FMUL R63, R78.reuse, R63 ;  /* 0x0000003f4e3f7220 */ /* 0x040fe20000400000 */
[--C-:B------:R-:W-:Y:S02]  /*7f30*/  HADD2.F32 R3, -RZ, R146.reuse.H0_H0 ;  /* 0x20000092ff037230 */ /* 0x100fe40000004100 */
[C---:B------:R-:W-:Y:S01]  /*7f40*/  FFMA R58, R81.reuse, R83, R58 ;  /* 0x00000053513a7223 */ /* 0x040fe2000000003a */
        /* <DEDUP_REMOVED lines=8> */
[----:B---3--:R-:W-:Y:S01]  /*7fd0*/  F2FP.F16.F32.PACK_AB R124, R49, R48 ;  /* 0x00000030317c723e */ /* 0x008fe200000000ff */
[----:B------:R-:W-:Y:S01]  /*7fe0*/  FFMA R60, R81, R3, R60 ;  /* 0x00000003513c7223 */ /* 0x000fe2000000003c */
[----:B------:R-:W-:Y:S01]  /*7ff0*/  F2FP.F16.F32.PACK_AB R125, R55, R50 ;  /* 0x00000032377d723e */ /* 0x000fe200000000ff */
[----:B------:R-:W-:Y:S01]  /*8000*/  FFMA R61, R81, R2, R61 ;  /* 0x00000002513d7223 */ /* 0x000fe2000000003d */
[----:B------:R-:W-:Y:S01]  /*8010*/  F2FP.F16.F32.PACK_AB R126, R53, R52 ;  /* 0x00000034357e723e */ /* 0x000fe200000000ff */
[----:B------:R-:W-:Y:S01]  /*8020*/  FFMA R62, R81, R83, R62 ;  /* 0x00000053513e7223 */ /* 0x000fe2000000003e */
[----:B------:R-:W-:Y:S01]  /*8030*/  F2FP.F16.F32.PACK_AB R127, R59, R54 ;  /* 0x000000363b7f723e */ /* 0x000fe200000000ff */
[----:B------:R-:W-:Y:S01]  /*8040*/  FFMA R67, R81, R82, R67 ;  /* 0x0000005251437223 */ /* 0x000fe20000000043 */
[----:B----4-:R-:W-:Y:S02]  /*8050*/  F2FP.F16.F32.PACK_AB R132, R57, R56 ;  /* 0x000000383984723e */ /* 0x010fe400000000ff */
[----:B------:R-:W-:Y:S01]  /*8060*/  F2FP.F16.F32.PACK_AB R133, R63, R58 ;  /* 0x0000003a3f85723e */ /* 0x000fe200000000ff */
[----:B------:R1:W-:Y:S01]  /*8070*/  STS.128 [R174+0x4400], R124 ;  /* 0x0044007cae007388 */ /* 0x0003e20000000c00 */
[----:B------:R-:W-:Y:S02]  /*8080*/  F2FP.F16.F32.PACK_AB R134, R61, R60 ;  /* 0x0000003c3d86723e */ /* 0x000fe400000000ff */
[----:B------:R-:W-:Y:S02]  /*8090*/  F2FP.F16.F32.PACK_AB R135, R67, R62 ;  /* 0x0000003e4387723e */ /* 0x000fe400000000ff */
[----:B------:R-:W-:Y:S02]  /*80a0*/  LEA R0, R101, UR48, 0x3 ;  /* 0x0000003065007c11 */ /* 0x000fe4000f8e18ff */
[----:B------:R-:W-:Y:S01]  /*80b0*/  @P6 SHF.L.U32 R3, R167, 0x1f, RZ ;  /* 0x0000001fa7036819 */ /* 0x000fe200000006ff */
        /* <DEDUP_REMOVED lines=9> */
[----:B------:R-:W-:Y:S02]  /*8150*/  UIADD3 UR8, UP0, UPT, UR52, 0x680, URZ ;  /* 0x0000068034087890 */ /* 0x000fe4000ff1e0ff */
[----:B------:R-:W-:Y:S02]  /*8160*/  UIADD3 UR5, UPT, UPT, UR41, 0x40, URZ ;  /* 0x0000004029057890 */ /* 0x000fe4000fffe0ff */
[----:B------:R-:W-:Y:S02]  /*8170*/  UIADD3 UR4, UPT, UPT, UR48, 0x4400, URZ ;  /* 0x0000440030047890 */ /* 0x000fe4000fffe0ff */
[----:B------:R-:W-:Y:S01]  /*8180*/  UIADD3.X UR9, UPT, UPT, URZ, UR53, URZ, UP0, !UPT ;  /* 0x00000035ff097290 */ /* 0x000fe200087fe4ff */
[----:B------:R-:W-:Y:S01]  /*8190*/  UMOV UR6, UR42 ;  /* 0x0000002a00067c82 */ /* 0x000fe20008000000 */
[----:B------:R-:W-:Y:S07]  /*81a0*/  UMOV UR7, UR36 ;  /* 0x0000002400077c82 */ /* 0x000fee0008000000 */
[----:B------:R2:W-:Y:S01]  /*81b0*/  UTMASTG.3D [UR4], [UR8] ;  /* 0x00000004080073b5 */ /* 0x0005e20008010000 */
[----:B------:R0:W-:Y:S01]  /*81c0*/  UTMACMDFLUSH ;  /* 0x00000000000079b7 */ /* 0x0001e20000000000 */
[----:B--2---:R-:W-:Y:S04]  /*81d0*/  DEPBAR.LE SB0, 0x1 ;  /* 0x000080400000791a */ /* 0x004fe80000000000 */
.L_x_108:
[----:B------:R-:W-:Y:S05]  /*81e0*/  BSYNC.RECONVERGENT B0 ;  /* 0x0000000000007941 */ /* 0x000fea0003800200 */
.L_x_107:
[----:B------:R-:W-:Y:S01]  /*81f0*/  BAR.SYNC.DEFER_BLOCKING 0x1, 0x80 ;  /* 0x0042000000007b1d */ /* 0x000fe20000010000 */
[----:B------:R-:W-:Y:S04]  /*8200*/  UIADD3 UR40, UPT, UPT, UR51, 0x1, URZ ;  /* 0x0000000133287890 */ /* 0x000fe8000fffe0ff */
[----:B------:R-:W-:Y:S04]  /*8210*/  UISETP.NE.AND UP0, UPT, UR40, 0x4, UPT ;  /* 0x000000042800788c */ /* 0x000fe8000bf05270 */
[----:B------:R-:W-:Y:S01]  /*8220*/  USEL UR40, UR40, URZ, UP0 ;  /* 0x000000ff28287287 */ /* 0x000fe20008000000 */
[----:B------:R2:W-:Y:S01]  /*8230*/  @P6 SYNCS.ARRIVE.TRANS64.RED.A1T0 RZ, [R85+URZ], RZ ;  /* 0x000000ff55ff69a7 */ /* 0x0005e200081004ff */
[----:B------:R-:W-:Y:S01]  /*8240*/  BSSY B1, `(.L_x_109) ;  /* 0x0000020000017945 */ /* 0x000fe20003800000 */
[----:B------:R-:W3:Y:S02]  /*8250*/  @P6 SYNCS.PHASECHK.TRANS64.TRYWAIT P0, [R0+URZ+0x60], R3 ;  /* 0x00006003000065a7 */ /* 0x000ee400080011ff */
[----:B---3--:R-:W-:Y:S01]  /*8260*/  @P6 SEL R103, RZ, 0x1, !P0 ;  /* 0x00000001ff676807 */ /* 0x008fe20004000000 */
[----:B--2---:R-:W-:Y:S06]  /*8270*/  @!P6 BRA `(.L_x_110) ;  /* 0x000000000070e947 */ /* 0x004fec0003800000 */
        /* <DEDUP_REMOVED lines=9> */
[----:B------:R-:W-:Y:S04]  /*8310*/  SHF.L.U32 R7, R167, 0x1f, RZ ;  /* 0x0000001fa7077819 */ /* 0x000fe800000006ff */
[----:B------:R-:W2:Y:S02]  /*8320*/  SYNCS.PHASECHK.TRANS64.TRYWAIT P0, [R0+URZ+0x60], R7 ;  /* 0x00006007000075a7 */ /* 0x000ea400080011ff */
[----:B--2---:R-:W-:Y:S05]  /*8330*/  @!P0 BRA `(.L_x_113) ;  /* 0x0000003400488947 */ /* 0x004fea0003800000 */
.L_x_112:
[----:B------:R-:W-:Y:S05]  /*8340*/  BSYNC B0 ;  /* 0x0000000000007941 */ /* 0x000fea0003800000 */
.L_x_111:
        /* <DEDUP_REMOVED lines=15> */
.L_x_110:
[----:B------:R-:W-:Y:S05]  /*8440*/  BSYNC B1 ;  /* 0x0000000000017941 */ /* 0x000fea0003800000 */
.L_x_109:
        /* <DEDUP_REMOVED lines=21> */
.L_x_114:
[----:B------:R-:W-:Y:S05]  /*85a0*/  WARPSYNC.ALL ;  /* 0x0000000000007948 */ /* 0x000fea0003800000 */
[----:B------:R-:W-:Y:S01]  /*85b0*/  R2UR UR4, R80 ;  /* 0x00000000500472ca */ /* 0x000fe200000e0000 */
[--C-:B----4-:R-:W-:Y:S01]  /*85c0*/  HADD2.F32 R82, -RZ, R88.reuse.H0_H0 ;  /* 0x20000058ff527230 */ /* 0x110fe20000004100 */
[----:B------:R-:W-:Y:S01]  /*85d0*/  ISETP.NE.AND P6, PT, R176, RZ, PT ;  /* 0x000000ffb000720c */ /* 0x000fe20003fc5270 */
[----:B------:R-:W-:Y:S01]  /*85e0*/  HADD2.F32 R83, -RZ, R88.H1_H1 ;  /* 0x30000058ff537230 */ /* 0x000fe20000004100 */
[----:B------:R-:W-:Y:S01]  /*85f0*/  MOV R3, UR40 ;  /* 0x0000002800037c02 */ /* 0x000fe20008000f00 */
[----:B------:R-:W-:Y:S01]  /*8600*/  BSSY.RECONVERGENT B0, `(.L_x_115) ;  /* 0x0000100000007945 */ /* 0x000fe20003800200 */
[----:B------:R-:W-:Y:S02]  /*8610*/  MOV R84, UR37 ;  /* 0x0000002500547c02 */ /* 0x000fe40008000f00 */
[----:B------:R-:W-:Y:S05]  /*8620*/  ISETP.NE.AND P0, PT, R170, RZ, PT ;  /* 0x000000ffaa00720c */ /* 0x000fea0003f05270 */
[----:B------:R-:W3:Y:S02]  /*8630*/  LDTM.x64 R4, tmem[UR4+0x80] ;  /* 0x00008004000479ee */ /* 0x000ee40008340000 */
[----:B------:R-:W-:Y:S04]  /*8640*/  @P6 LEA R3, R3, UR48, 0x3 ;  /* 0x0000003003036c11 */ /* 0x000fe8000f8e18ff */
[----:B------:R-:W-:Y:S04]  /*8650*/  @P6 IADD3 R3, PT, PT, R3, 0x80, RZ ;  /* 0x0000008003036810 */ /* 0x000fe80007ffe0ff */
[----:B------:R-:W-:Y:S01]  /*8660*/  @P6 PRMT R84, R84, 0x654, R3 ;  /* 0x0000065454546816 */ /* 0x000fe20000000003 */
[C---:B---3--:R-:W-:Y:S01]  /*8670*/  FMUL R0, R78.reuse, R4 ;  /* 0x000000044e007220 */ /* 0x048fe20000400000 */
[C---:B------:R-:W-:Y:S01]  /*8680*/  FMUL R3, R78.reuse, R6 ;  /* 0x000000064e037220 */ /* 0x040fe20000400000 */
[C---:B------:R-:W-:Y:S01]  /*8690*/  FMUL R4, R78.reuse, R8 ;  /* 0x000000084e047220 */ /* 0x040fe20000400000 */
[C---:B------:R-:W-:Y:S01]  /*86a0*/  FMUL R6, R78.reuse, R10 ;  /* 0x0000000a4e067220 */ /* 0x040fe20000400000 */
[C---:B------:R-:W-:Y:S01]  /*86b0*/  FFMA R0, R81.reuse, R82, R0 ;  /* 0x0000005251007223 */ /* 0x040fe20000000000 */
[C---:B------:R-:W-:Y:S01]  /*86c0*/  FMUL R8, R78.reuse, R12 ;  /* 0x0000000c4e087220 */ /* 0x040fe20000400000 */
        /* <DEDUP_REMOVED lines=38> */
[--C-:B------:R-:W-:Y:S02]  /*8930*/  HADD2.F32 R64, -RZ, R89.reuse.H0_H0 ;  /* 0x20000059ff407230 */ /* 0x100fe40000004100 */
[C---:B------:R-:W-:Y:S01]  /*8940*/  FMUL R49, R78.reuse, R53 ;  /* 0x000000354e317220 */ /* 0x040fe20000400000 */
[C---:B------:R-:W-:Y:S01]  /*8950*/  FMUL R62, R78.reuse, R66 ;  /* 0x000000424e3e7220 */ /* 0x040fe20000400000 */
[----:B------:R-:W-:Y:S02]  /*8960*/  HADD2.F32 R66, -RZ, R89.H1_H1 ;  /* 0x30000059ff427230 */ /* 0x000fe40000004100 */
[C---:B------:R-:W-:Y:S01]  /*8970*/  FMUL R53, R78.reuse, R57 ;  /* 0x000000394e357220 */ /* 0x040fe20000400000 */
[C---:B------:R-:W-:Y:S01]  /*8980*/  FMUL R7, R78.reuse, R7 ;  /* 0x000000074e077220 */ /* 0x040fe20000400000 */
[C---:B------:R-:W-:Y:S01]  /*8990*/  FMUL R57, R78.reuse, R61 ;  /* 0x0000003d4e397220 */ /* 0x040fe20000400000 */
[----:B------:R-:W-:Y:S01]  /*89a0*/  FMUL R61, R78, R65 ;  /* 0x000000414e3d7220 */ /* 0x000fe20000400000 */
[--C-:B------:R-:W-:Y:S02]  /*89b0*/  HADD2.F32 R65, -RZ, R90.reuse.H0_H0 ;  /* 0x2000005aff417230 */ /* 0x100fe40000004100 */
[C---:B------:R-:W-:Y:S01]  /*89c0*/  FFMA R2, R81.reuse, R83, R2 ;  /* 0x0000005351027223 */ /* 0x040fe20000000002 */
[C---:B------:R-:W-:Y:S01]  /*89d0*/  FFMA R3, R81.reuse, R64, R3 ;  /* 0x0000004051037223 */ /* 0x040fe20000000003 */
[----:B------:R-:W-:Y:S02]  /*89e0*/  HADD2.F32 R64, -RZ, R90.H1_H1 ;  /* 0x3000005aff407230 */ /* 0x000fe40000004100 */
[C---:B------:R-:W-:Y:S01]  /*89f0*/  FFMA R7, R81.reuse, R66, R7 ;  /* 0x0000004251077223 */ /* 0x040fe20000000007 */
[----:B------:R-:W-:Y:S01]  /*8a00*/  FFMA R4, R81, R65, R4 ;  /* 0x0000004151047223 */ /* 0x000fe20000000004 */
[--C-:B------:R-:W-:Y:S01]  /*8a10*/  HADD2.F32 R65, -RZ, R91.reuse.H0_H0 ;  /* 0x2000005bff417230 */ /* 0x100fe20000004100 */
[----:B-1----:R-:W-:Y:S01]  /*8a20*/  F2FP.F16.F32.PACK_AB R92, R2, R0 ;  /* 0x00000000025c723e */ /* 0x002fe200000000ff */
[----:B------:R-:W-:Y:S01]  /*8a30*/  HADD2.F32 R0, -RZ, R91.H1_H1 ;  /* 0x3000005bff007230 */ /* 0x000fe20000004100 */
[----:B------:R-:W-:Y:S01]  /*8a40*/  F2FP.F16.F32.PACK_AB R93, R7, R3 ;  /* 0x00000003075d723e */ /* 0x000fe200000000ff */
[--C-:B--2---:R-:W-:Y:S02]  /*8a50*/  HADD2.F32 R3, -RZ, R96.reuse.H0_H0 ;  /* 0x20000060ff037230 */ /* 0x104fe40000004100 */
[C---:B------:R-:W-:Y:S01]  /*8a60*/  FMUL R11, R78.reuse, R11 ;  /* 0x0000000b4e0b7220 */ /* 0x040fe20000400000 */
[----:B------:R-:W-:Y:S02]  /*8a70*/  HADD2.F32 R2, -RZ, R96.H1_H1 ;  /* 0x30000060ff027230 */ /* 0x000fe40000004100 */
[C---:B------:R-:W-:Y:S01]  /*8a80*/  FFMA R5, R81.reuse, R64, R5 ;  /* 0x0000004051057223 */ /* 0x040fe20000000005 */
[C---:B------:R-:W-:Y:S01]  /*8a90*/  FFMA R6, R81.reuse, R65, R6 ;  /* 0x0000004151067223 */ /* 0x040fe20000000006 */
[C---:B------:R-:W-:Y:S01]  /*8aa0*/  FFMA R11, R81.reuse, R0, R11 ;  /* 0x00000000510b7223 */ /* 0x040fe2000000000b */
[--C-:B------:R-:W-:Y:S02]  /*8ab0*/  HADD2.F32 R0, -RZ, R97.reuse.H0_H0 ;  /* 0x20000061ff007230 */ /* 0x100fe40000004100 */
[C---:B------:R-:W-:Y:S01]  /*8ac0*/  FFMA R8, R81.reuse, R3, R8 ;  /* 0x0000000351087223 */ /* 0x040fe20000000008 */
[--C-:B------:R-:W-:Y:S02]  /*8ad0*/  HADD2.F32 R3, -RZ, R98.reuse.H0_H0 ;  /* 0x20000062ff037230 */ /* 0x100fe40000004100 */
[C---:B------:R-:W-:Y:S01]  /*8ae0*/  FFMA R9, R81.reuse, R2, R9 ;  /* 0x0000000251097223 */ /* 0x040fe20000000009 */
[----:B------:R-:W-:Y:S02]  /*8af0*/  HADD2.F32 R2, -RZ, R97.H1_H1 ;  /* 0x30000061ff027230 */ /* 0x000fe40000004100 */
[C---:B------:R-:W-:Y:S01]  /*8b00*/  FMUL R15, R78.reuse, R15 ;  /* 0x0000000f4e0f7220 */ /* 0x040fe20000400000 */
[----:B------:R-:W-:Y:S01]  /*8b10*/  FFMA R10, R81, R0, R10 ;  /* 0x00000000510a7223 */ /* 0x000fe2000000000a */
[----:B------:R-:W-:Y:S01]  /*8b20*/  HADD2.F32 R0, -RZ, R98.H1_H1 ;  /* 0x30000062ff007230 */ /* 0x000fe20000004100 */
[----:B------:R-:W-:Y:S01]  /*8b30*/  F2FP.F16.F32.PACK_AB R94, R5, R4 ;  /* 0x00000004055e723e */ /* 0x000fe200000000ff */
[--C-:B------:R-:W-:Y:S02]  /*8b40*/  HADD2.F32 R5, -RZ, R104.reuse.H0_H0 ;  /* 0x20000068ff057230 */ /* 0x100fe40000004100 */
[C---:B------:R-:W-:Y:S01]  /*8b50*/  FFMA R15, R81.reuse, R2, R15 ;  /* 0x00000002510f7223 */ /* 0x040fe2000000000f */
[--C-:B------:R-:W-:Y:S02]  /*8b60*/  HADD2.F32 R2, -RZ, R99.reuse.H1_H1 ;  /* 0x30000063ff027230 */ /* 0x100fe40000004100 */
[C---:B------:R-:W-:Y:S01]  /*8b70*/  FFMA R12, R81.reuse, R3, R12 ;  /* 0x00000003510c7223 */ /* 0x040fe2000000000c */
[----:B------:R-:W-:Y:S02]  /*8b80*/  HADD2.F32 R3, -RZ, R99.H0_H0 ;  /* 0x20000063ff037230 */ /* 0x000fe40000004100 */
[C---:B------:R-:W-:Y:S01]  /*8b90*/  FMUL R19, R78.reuse, R19 ;  /* 0x000000134e137220 */ /* 0x040fe20000400000 */
[----:B------:R-:W-:Y:S02]  /*8ba0*/  HADD2.F32 R4, -RZ, R107.H1_H1 ;  /* 0x3000006bff047230 */ /* 0x000fe40000004100 */
[C---:B------:R-:W-:Y:S01]  /*8bb0*/  FFMA R13, R81.reuse, R0, R13 ;  /* 0x00000000510d7223 */ /* 0x040fe2000000000d */
[----:B------:R-:W-:Y:S02]  /*8bc0*/  HADD2.F32 R0, -RZ, R104.H1_H1 ;  /* 0x30000068ff007230 */ /* 0x000fe40000004100 */
[C---:B------:R-:W-:Y:S01]  /*8bd0*/  FFMA R14, R81.reuse, R3, R14 ;  /* 0x00000003510e7223 */ /* 0x040fe2000000000e */
[--C-:B------:R-:W-:Y:S02]  /*8be0*/  HADD2.F32 R3, -RZ, R106.reuse.H0_H0 ;  /* 0x2000006aff037230 */ /* 0x100fe40000004100 */
[C---:B------:R-:W-:Y:S01]  /*8bf0*/  FFMA R19, R81.reuse, R2, R19 ;  /* 0x0000000251137223 */ /* 0x040fe20000000013 */
[----:B------:R-:W-:Y:S02]  /*8c00*/  HADD2.F32 R2, -RZ, R105.H0_H0 ;  /* 0x20000069ff027230 */ /* 0x000fe40000004100 */
[C---:B------:R-:W-:Y:S01]  /*8c10*/  FFMA R16, R81.reuse, R5, R16 ;  /* 0x0000000551107223 */ /* 0x040fe20000000010 */
[----:B------:R-:W-:Y:S02]  /*8c20*/  HADD2.F32 R5, -RZ, R107.H0_H0 ;  /* 0x2000006bff057230 */ /* 0x000fe40000004100 */
[C---:B------:R-:W-:Y:S01]  /*8c30*/  FFMA R17, R81.reuse, R0, R17 ;  /* 0x0000000051117223 */ /* 0x040fe20000000011 */
[----:B------:R-:W-:Y:S02]  /*8c40*/  HADD2.F32 R0, -RZ, R105.H1_H1 ;  /* 0x30000069ff007230 */ /* 0x000fe40000004100 */
[C---:B------:R-:W-:Y:S01]  /*8c50*/  FMUL R23, R78.reuse, R23 ;  /* 0x000000174e177220 */ /* 0x040fe20000400000 */
[C---:B------:R-:W-:Y:S01]  /*8c60*/  FFMA R18, R81.reuse, R2, R18 ;  /* 0x0000000251127223 */ /* 0x040fe20000000012 */
[----:B------:R-:W-:Y:S02]  /*8c70*/  HADD2.F32 R2, -RZ, R106.H1_H1 ;  /* 0x3000006aff027230 */ /* 0x000fe40000004100 */
[C---:B------:R-:W-:Y:S01]  /*8c80*/  FMUL R27, R78.reuse, R27 ;  /* 0x0000001b4e1b7220 */ /* 0x040fe20000400000 */
[C---:B------:R-:W-:Y:S01]  /*8c90*/  FFMA R23, R81.reuse, R0, R23 ;  /* 0x0000000051177223 */ /* 0x040fe20000000017 */
[----:B------:R-:W-:Y:S02]  /*8ca0*/  HADD2.F32 R0, -RZ, R112.H0_H0 ;  /* 0x20000070ff007230 */ /* 0x000fe40000004100 */
[C---:B------:R-:W-:Y:S01]  /*8cb0*/  FFMA R20, R81.reuse, R3, R20 ;  /* 0x0000000351147223 */ /* 0x040fe20000000014 */
[----:B------:R-:W-:Y:S02]  /*8cc0*/  HADD2.F32 R3, -RZ, R114.H0_H0 ;  /* 0x20000072ff037230 */ /* 0x000fe40000004100 */
[C---:B------:R-:W-:Y:S01]  /*8cd0*/  FFMA R21, R81.reuse, R2, R21 ;  /* 0x0000000251157223 */ /* 0x040fe20000000015 */
[C---:B------:R-:W-:Y:S01]  /*8ce0*/  FFMA R22, R81.reuse, R5, R22 ;  /* 0x0000000551167223 */ /* 0x040fe20000000016 */
[C---:B------:R-:W-:Y:S01]  /*8cf0*/  FFMA R27, R81.reuse, R4, R27 ;  /* 0x00000004511b7223 */ /* 0x040fe2000000001b */
[C---:B------:R-:W-:Y:S01]  /*8d00*/  FFMA R24, R81.reuse, R0, R24 ;  /* 0x0000000051187223 */ /* 0x040fe20000000018 */
[----:B------:R-:W-:Y:S02]  /*8d10*/  HADD2.F32 R2, -RZ, R112.H1_H1 ;  /* 0x30000070ff027230 */ /* 0x000fe40000004100 */
[C---:B------:R-:W-:Y:S01]  /*8d20*/  FMUL R31, R78.reuse, R31 ;  /* 0x0000001f4e1f7220 */ /* 0x040fe20000400000 */
[----:B------:R-:W-:Y:S02]  /*8d30*/  HADD2.F32 R0, -RZ, R113.H0_H0 ;  /* 0x20000071ff007230 */ /* 0x000fe40000004100 */
[C---:B------:R-:W-:Y:S01]  /*8d40*/  FMUL R35, R78.reuse, R35 ;  /* 0x000000234e237220 */ /* 0x040fe20000400000 */
[----:B------:R-:W-:Y:S02]  /*8d50*/  HADD2.F32 R5, -RZ, R115.H0_H0 ;  /* 0x20000073ff057230 */ /* 0x000fe40000004100 */
[C---:B------:R-:W-:Y:S01]  /*8d60*/  FFMA R25, R81.reuse, R2, R25 ;  /* 0x0000000251197223 */ /* 0x040fe20000000019 */
[----:B------:R-:W-:Y:S02]  /*8d70*/  HADD2.F32 R2, -RZ, R114.H1_H1 ;  /* 0x30000072ff027230 */ /* 0x000fe40000004100 */
[----:B------:R-:W-:Y:S01]  /*8d80*/  FFMA R26, R81, R0, R26 ;  /* 0x00000000511a7223 */ /* 0x000fe2000000001a */
[----:B------:R-:W-:Y:S02]  /*8d90*/  HADD2.F32 R0, -RZ, R113.H1_H1 ;  /* 0x30000071ff007230 */ /* 0x000fe40000004100 */
[C---:B------:R-:W-:Y:S01]  /*8da0*/  FMUL R39, R78.reuse, R39 ;  /* 0x000000274e277220 */ /* 0x040fe20000400000 */
[----:B------:R-:W-:Y:S01]  /*8db0*/  HADD2.F32 R4, -RZ, R115.H1_H1 ;  /* 0x30000073ff047230 */ /* 0x000fe20000004100 */
[----:B------:R-:W-:Y:S01]  /*8dc0*/  F2FP.F16.F32.PACK_AB R95, R11, R6 ;  /* 0x000000060b5f723e */ /* 0x000fe200000000ff */
[C---:B------:R-:W-:Y:S01]  /*8dd0*/  FMUL R43, R78.reuse, R43 ;  /* 0x0000002b4e2b7220 */ /* 0x040fe20000400000 */
[C---:B------:R-:W-:Y:S01]  /*8de0*/  FFMA R31, R81.reuse, R0, R31 ;  /* 0x00000000511f7223 */ /* 0x040fe2000000001f */
[--C-:B------:R-:W-:Y:S02]  /*8df0*/  HADD2.F32 R0, -RZ, R120.reuse.H0_H0 ;  /* 0x20000078ff007230 */ /* 0x100fe40000004100 */
[C---:B------:R-:W-:Y:S01]  /*8e00*/  FFMA R28, R81.reuse, R3, R28 ;  /* 0x00000003511c7223 */ /* 0x040fe2000000001c */
[----:B------:R1:W-:Y:S01]  /*8e10*/  STS.128 [R178+UR48+0x8400], R92 ;  /* 0x0084005cb2007988 */ /* 0x0003e20008000c30 */
[C---:B------:R-:W-:Y:S01]  /*8e20*/  FFMA R29, R81.reuse, R2, R29 ;  /* 0x00000002511d7223 */ /* 0x040fe2000000001d */
[C---:B------:R-:W-:Y:S01]  /*8e30*/  FFMA R30, R81.reuse, R5, R30 ;  /* 0x00000005511e7223 */ /* 0x040fe2000000001e */
[C---:B------:R-:W-:Y:S01]  /*8e40*/  FFMA R35, R81.reuse, R4, R35 ;  /* 0x0000000451237223 */ /* 0x040fe20000000023 */
[----:B------:R-:W-:Y:S02]  /*8e50*/  HADD2.F32 R2, -RZ, R120.H1_H1 ;  /* 0x30000078ff027230 */ /* 0x000fe40000004100 */
[----:B------:R-:W-:Y:S01]  /*8e60*/  FFMA R32, R81, R0, R32 ;  /* 0x0000000051207223 */ /* 0x000fe20000000020 */
[--C-:B------:R-:W-:Y:S01]  /*8e70*/  HADD2.F32 R3, -RZ, R121.reuse.H0_H0 ;  /* 0x20000079ff037230 */ /* 0x100fe20000004100 */
[----:B------:R-:W-:Y:S01]  /*8e80*/  F2FP.F16.F32.PACK_AB R8, R9, R8 ;  /* 0x000000080908723e */ /* 0x000fe200000000ff */
[----:B------:R-:W-:Y:S02]  /*8e90*/  HADD2.F32 R0, -RZ, R121.H1_H1 ;  /* 0x30000079ff007230 */ /* 0x000fe40000004100 */
[C---:B------:R-:W-:Y:S01]  /*8ea0*/  FFMA R33, R81.reuse, R2, R33 ;  /* 0x0000000251217223 */ /* 0x040fe20000000021 */
[--C-:B------:R-:W-:Y:S02]  /*8eb0*/  HADD2.F32 R5, -RZ, R123.reuse.H0_H0 ;  /* 0x2000007bff057230 */ /* 0x100fe40000004100 */
[C---:B------:R-:W-:Y:S01]  /*8ec0*/  FFMA R34, R81.reuse, R3, R34 ;  /* 0x0000000351227223 */ /* 0x040fe20000000022 */
[--C-:B------:R-:W-:Y:S02]  /*8ed0*/  HADD2.F32 R3, -RZ, R122.reuse.H0_H0 ;  /* 0x2000007aff037230 */ /* 0x100fe40000004100 */
[----:B------:R-:W-:Y:S01]  /*8ee0*/  FFMA R39, R81, R0, R39 ;  /* 0x0000000051277223 */ /* 0x000fe20000000027 */
[----:B------:R-:W-:Y:S01]  /*8ef0*/  HADD2.F32 R0, -RZ, R122.H1_H1 ;  /* 0x3000007aff007230 */ /* 0x000fe20000004100 */
[----:B------:R-:W-:Y:S01]  /*8f00*/  F2FP.F16.F32.PACK_AB R9, R15, R10 ;  /* 0x0000000a0f09723e */ /* 0x000fe200000000ff */
[----:B------:R-:W-:Y:S02]  /*8f10*/  HADD2.F32 R2, -RZ, R123.H1_H1 ;  /* 0x3000007bff027230 */ /* 0x000fe40000004100 */
[C---:B------:R-:W-:Y:S01]  /*8f20*/  FFMA R36, R81.reuse, R3, R36 ;  /* 0x0000000351247223 */ /* 0x040fe20000000024 */
[--C-:B------:R-:W-:Y:S02]  /*8f30*/  HADD2.F32 R3, -RZ, R129.reuse.H0_H0 ;  /* 0x20000081ff037230 */ /* 0x100fe40000004100 */
[C---:B------:R-:W-:Y:S01]  /*8f40*/  FFMA R37, R81.reuse, R0, R37 ;  /* 0x0000000051257223 */ /* 0x040fe20000000025 */
[C---:B------:R-:W-:Y:S01]  /*8f50*/  FFMA R38, R81.reuse, R5, R38 ;  /* 0x0000000551267223 */ /* 0x040fe20000000026 */
[--C-:B------:R-:W-:Y:S02]  /*8f60*/  HADD2.F32 R0, -RZ, R128.reuse.H0_H0 ;  /* 0x20000080ff007230 */ /* 0x100fe40000004100 */
[----:B------:R-:W-:Y:S01]  /*8f70*/  FFMA R43, R81, R2, R43 ;  /* 0x00000002512b7223 */ /* 0x000fe2000000002b */
[----:B------:R-:W-:Y:S01]  /*8f80*/  HADD2.F32 R2, -RZ, R128.H1_H1 ;  /* 0x30000080ff027230 */ /* 0x000fe20000004100 */
[----:B------:R-:W-:Y:S01]  /*8f90*/  F2FP.F16.F32.PACK_AB R10, R13, R12 ;  /* 0x0000000c0d0a723e */ /* 0x000fe200000000ff */
[C---:B------:R-:W-:Y:S01]  /*8fa0*/  FMUL R47, R78.reuse, R47 ;  /* 0x0000002f4e2f7220 */ /* 0x040fe20000400000 */
[----:B------:R-:W-:Y:S01]  /*8fb0*/  F2FP.F16.F32.PACK_AB R11, R19, R14 ;  /* 0x0000000e130b723e */ /* 0x000fe200000000ff */
[C---:B------:R-:W-:Y:S01]  /*8fc0*/  FFMA R40, R81.reuse, R0, R40 ;  /* 0x0000000051287223 */ /* 0x040fe20000000028 */
[----:B------:R-:W-:Y:S02]  /*8fd0*/  HADD2.F32 R0, -RZ, R129.H1_H1 ;  /* 0x30000081ff007230 */ /* 0x000fe40000004100 */
[C---:B------:R-:W-:Y:S01]  /*8fe0*/  FFMA R41, R81.reuse, R2, R41 ;  /* 0x0000000251297223 */ /* 0x040fe20000000029 */
[----:B------:R-:W-:Y:S01]  /*8ff0*/  FFMA R42, R81, R3, R42 ;  /* 0x00000003512a7223 */ /* 0x000fe2000000002a */
[----:B------:R1:W-:Y:S01]  /*9000*/  STS.128 [R179+0x8400], R8 ;  /* 0x00840008b3007388 */ /* 0x0003e20000000c00 */
[--C-:B------:R-:W-:Y:S01]  /*9010*/  HADD2.F32 R3, -RZ, R130.reuse.H0_H0 ;  /* 0x20000082ff037230 */ /* 0x100fe20000004100 */
[----:B------:R-:W-:Y:S01]  /*9020*/  F2FP.F16.F32.PACK_AB R16, R17, R16 ;  /* 0x000000101110723e */ /* 0x000fe200000000ff */
[----:B------:R-:W-:Y:S01]  /*9030*/  HADD2.F32 R2, -RZ, R130.H1_H1 ;  /* 0x30000082ff027230 */ /* 0x000fe20000004100 */
[----:B------:R-:W-:Y:S01]  /*9040*/  F2FP.F16.F32.PACK_AB R17, R23, R18 ;  /* 0x000000121711723e */ /* 0x000fe200000000ff */
[----:B------:R-:W-:Y:S01]  /*9050*/  FFMA R47, R81, R0, R47 ;  /* 0x00000000512f7223 */ /* 0x000fe2000000002f */
[--C-:B------:R-:W-:Y:S01]  /*9060*/  HADD2.F32 R5, -RZ, R131.reuse.H0_H0 ;  /* 0x20000083ff057230 */ /* 0x100fe20000004100 */
[----:B------:R-:W-:Y:S01]  /*9070*/  F2FP.F16.F32.PACK_AB R18, R21, R20 ;  /* 0x000000141512723e */ /* 0x000fe200000000ff */
[----:B------:R-:W-:Y:S01]  /*9080*/  HADD2.F32 R0, -RZ, R131.H1_H1 ;  /* 0x30000083ff007230 */ /* 0x000fe20000004100 */
[----:B------:R-:W-:Y:S01]  /*9090*/  F2FP.F16.F32.PACK_AB R19, R27, R22 ;  /* 0x000000161b13723e */ /* 0x000fe200000000ff */
[C---:B------:R-:W-:Y:S01]  /*90a0*/  FMUL R51, R78.reuse, R51 ;  /* 0x000000334e337220 */ /* 0x040fe20000400000 */
[C---:B------:R-:W-:Y:S01]  /*90b0*/  FFMA R44, R81.reuse, R3, R44 ;  /* 0x00000003512c7223 */ /* 0x040fe2000000002c */
[C---:B------:R-:W-:Y:S01]  /*90c0*/  FFMA R45, R81.reuse, R2, R45 ;  /* 0x00000002512d7223 */ /* 0x040fe2000000002d */
[C---:B------:R-:W-:Y:S01]  /*90d0*/  FFMA R46, R81.reuse, R5, R46 ;  /* 0x00000005512e7223 */ /* 0x040fe2000000002e */
[----:B------:R1:W-:Y:S01]  /*90e0*/  STS.128 [R177+0x8400], R16 ;  /* 0x00840010b1007388 */ /* 0x0003e20000000c00 */
[----:B------:R-:W-:Y:S01]  /*90f0*/  FFMA R51, R81, R0, R51 ;  /* 0x0000000051337223 */ /* 0x000fe20000000033 */
[--C-:B------:R-:W-:Y:S01]  /*9100*/  HADD2.F32 R3, -RZ, R136.reuse.H0_H0 ;  /* 0x20000088ff037230 */ /* 0x100fe20000004100 */
[----:B------:R-:W-:Y:S01]  /*9110*/  F2FP.F16.F32.PACK_AB R24, R25, R24 ;  /* 0x000000181918723e */ /* 0x000fe200000000ff */
[----:B------:R-:W-:Y:S01]  /*9120*/  HADD2.F32 R0, -RZ, R136.H1_H1 ;  /* 0x30000088ff007230 */ /* 0x000fe20000004100 */
[----:B------:R-:W-:Y:S01]  /*9130*/  F2FP.F16.F32.PACK_AB R25, R31, R26 ;  /* 0x0000001a1f19723e */ /* 0x000fe200000000ff */
        /* <DEDUP_REMOVED lines=16> */
[----:B------:R-:W-:Y:S01]  /*9240*/  FFMA R52, R81, R0, R52 ;  /* 0x0000000051347223 */ /* 0x000fe20000000034 */
[----:B------:R-:W-:Y:S01]  /*9250*/  F2FP.F16.F32.PACK_AB R35, R43, R38 ;  /* 0x000000262b23723e */ /* 0x000fe200000000ff */
[C---:B------:R-:W-:Y:S01]  /*9260*/  FFMA R53, R81.reuse, R2, R53 ;  /* 0x0000000251357223 */ /* 0x040fe20000000035 */
[----:B------:R-:W-:Y:S01]  /*9270*/  FFMA R54, R81, R3, R54 ;  /* 0x0000000351367223 */ /* 0x000fe20000000036 */
[----:B------:R-:W-:Y:S01]  /*9280*/  HADD2.F32 R0, -RZ, R139.H1_H1 ;  /* 0x3000008bff007230 */ /* 0x000fe20000004100 */
[----:B------:R-:W-:Y:S01]  /*9290*/  F2FP.F16.F32.PACK_AB R40, R41, R40 ;  /* 0x000000282928723e */ /* 0x000fe200000000ff */
[----:B------:R1:W-:Y:S01]  /*92a0*/  STS.128 [R175+0x8400], R32 ;  /* 0x00840020af007388 */ /* 0x0003e20000000c00 */
[C---:B------:R-:W-:Y:S01]  /*92b0*/  FMUL R59, R78.reuse, R59 ;  /* 0x0000003b4e3b7220 */ /* 0x040fe20000400000 */
[--C-:B------:R-:W-:Y:S01]  /*92c0*/  HADD2.F32 R3, -RZ, R144.reuse.H0_H0 ;  /* 0x20000090ff037230 */ /* 0x100fe20000004100 */
[----:B------:R-:W-:Y:S01]  /*92d0*/  F2FP.F16.F32.PACK_AB R41, R47, R42 ;  /* 0x0000002a2f29723e */ /* 0x000fe200000000ff */
[----:B------:R-:W-:Y:S01]  /*92e0*/  HADD2.F32 R2, -RZ, R144.H1_H1 ;  /* 0x30000090ff027230 */ /* 0x000fe20000004100 */
[----:B------:R-:W-:Y:S01]  /*92f0*/  F2FP.F16.F32.PACK_AB R42, R45, R44 ;  /* 0x0000002c2d2a723e */ /* 0x000fe200000000ff */
[--C-:B------:R-:W-:Y:S01]  /*9300*/  HADD2.F32 R5, -RZ, R145.reuse.H0_H0 ;  /* 0x20000091ff057230 */ /* 0x100fe20000004100 */
        /* <DEDUP_REMOVED lines=8> */
[----:B------:R-:W-:Y:S01]  /*9390*/  FFMA R58, R81, R5, R58 ;  /* 0x00000005513a7223 */ /* 0x000fe2000000003a */
[----:B------:R-:W-:Y:S01]  /*93a0*/  HADD2.F32 R2, -RZ, R146.H1_H1 ;  /* 0x30000092ff027230 */ /* 0x000fe20000004100 */
[----:B------:R-:W-:Y:S01]  /*93b0*/  F2FP.F16.F32.PACK_AB R48, R49, R48 ;  /* 0x000000303130723e */ /* 0x000fe200000000ff */
[--C-:B------:R-:W-:Y:S01]  /*93c0*/  HADD2.F32 R5, -RZ, R147.reuse.H0_H0 ;  /* 0x20000093ff057230 */ /* 0x100fe20000004100 */
[----:B------:R-:W-:Y:S01]  /*93d0*/  F2FP.F16.F32.PACK_AB R49, R55, R50 ;  /* 0x000000323731723e */ /* 0x000fe200000000ff */
[----:B------:R-:W-:Y:S02]  /*93e0*/  HADD2.F32 R4, -RZ, R147.H1_H1 ;  /* 0x30000093ff047230 */ /* 0x000fe40000004100 */
[----:B------:R-:W-:Y:S01]  /*93f0*/  FFMA R63, R81, R0, R63 ;  /* 0x00000000513f7223 */ /* 0x000fe2000000003f */
[----:B------:R-:W-:Y:S01]  /*9400*/  FMUL R67, R78, R67 ;  /* 0x000000434e437220 */ /* 0x000fe20000400000 */
[----:B------:R-:W-:Y:S01]  /*9410*/  F2FP.F16.F32.PACK_AB R50, R53, R52 ;  /* 0x000000343532723e */ /* 0x000fe200000000ff */
[----:B------:R-:W-:Y:S01]  /*9420*/  FFMA R60, R81, R3, R60 ;  /* 0x00000003513c7223 */ /* 0x000fe2000000003c */
[----:B------:R-:W-:Y:S01]  /*9430*/  F2FP.F16.F32.PACK_AB R51, R59, R54 ;  /* 0x000000363b33723e */ /* 0x000fe200000000ff */
[C---:B------:R-:W-:Y:S01]  /*9440*/  FFMA R61, R81.reuse, R2, R61 ;  /* 0x00000002513d7223 */ /* 0x040fe2000000003d */
[C---:B------:R-:W-:Y:S01]  /*9450*/  FFMA R62, R81.reuse, R5, R62 ;  /* 0x00000005513e7223 */ /* 0x040fe2000000003e */
[----:B------:R-:W-:Y:S01]  /*9460*/  FFMA R67, R81, R4, R67 ;  /* 0x0000000451437223 */ /* 0x000fe20000000043 */
[----:B------:R-:W-:Y:S01]  /*9470*/  F2FP.F16.F32.PACK_AB R56, R57, R56 ;  /* 0x000000383938723e */ /* 0x000fe200000000ff */
[----:B------:R1:W-:Y:S01]  /*9480*/  STS.128 [R174+0x8400], R48 ;  /* 0x00840030ae007388 */ /* 0x0003e20000000c00 */
[----:B------:R-:W-:Y:S02]  /*9490*/  F2FP.F16.F32.PACK_AB R57, R63, R58 ;  /* 0x0000003a3f39723e */ /* 0x000fe400000000ff */
        /* <DEDUP_REMOVED lines=22> */
.L_x_116:
[----:B------:R-:W-:Y:S05]  /*9600*/  BSYNC.RECONVERGENT B0 ;  /* 0x0000000000007941 */ /* 0x000fea0003800200 */
.L_x_115:
        /* <DEDUP_REMOVED lines=13> */
[----:B-1----:R-:W-:Y:S04]  /*96e0*/  @P1 IADD3 R9, PT, PT, R101, UR48, RZ ;  /* 0x0000003065091c10 */ /* 0x002fe8000fffe0ff */
[----:B------:R-:W-:Y:S01]  /*96f0*/  @P1 IADD3 R7, PT, PT, R102, R9, RZ ;  /* 0x0000000966071210 */ /* 0x000fe20007ffe0ff */
[--C-:B------:R-:W-:Y:S02]  /*9700*/  @P1 IMAD.IADD R5, R100, 0x1, R9.reuse ;  /* 0x0000000164051824 */ /* 0x100fe400078e0209 */
[----:B------:R-:W-:Y:S01]  /*9710*/  @P1 IMAD.IADD R2, R110, 0x1, R9 ;  /* 0x000000016e021824 */ /* 0x000fe200078e0209 */
[----:B------:R-:W-:Y:S06]  /*9720*/  @P0 BRA `(.L_x_120) ;  /* 0x00000000000c0947 */ /* 0x000fec0003800000 */
[----:B------:R-:W-:Y:S04]  /*9730*/  SHF.L.U32 R0, R167, 0x1f, RZ ;  /* 0x0000001fa7007819 */ /* 0x000fe800000006ff */
[----:B------:R-:W1:Y:S02]  /*9740*/  SYNCS.PHASECHK.TRANS64.TRYWAIT P0, [R3+URZ+0x60], R0 ;  /* 0x00006000030075a7 */ /* 0x000e6400080011ff */
[----:B-1----:R-:W-:Y:S05]  /*9750*/  @!P0 BRA `(.L_x_121) ;  /* 0x0000002000548947 */ /* 0x002fea0003800000 */
.L_x_120:
[----:B------:R-:W-:Y:S05]  /*9760*/  BSYNC B0 ;  /* 0x0000000000007941 */ /* 0x000fea0003800000 */
.L_x_119:
[----:B------:R-:W-:Y:S11]  /*9770*/  ISETP.NE.AND P0, PT, R108, RZ, PT ;  /* 0x000000ff6c00720c */ /* 0x000ff60003f05270 */
[----:B------:R-:W-:Y:S02]  /*9780*/  @!UPT UIADD3 URZ, UPT, UPT, URZ, URZ, URZ ;  /* 0x000000fffffff290 */ /* 0x000fe4000fffe0ff */
[----:B------:R2:W3:Y:S01]  /*9790*/  @P0 LDS.128 R88, [R101+UR48+0x400] ;  /* 0x0004003065580984 */ /* 0x0004e20008000c00 */
[----:B-1----:R-:W-:Y:S01]  /*97a0*/  @P0 IMAD.IADD R3, R102, 0x1, R5 ;  /* 0x0000000166030824 */ /* 0x002fe200078e0205 */
[C---:B------:R-:W-:Y:S01]  /*97b0*/  @P0 IADD3 R4, PT, PT, R110.reuse, R5, RZ ;  /* 0x000000056e040210 */ /* 0x040fe20007ffe0ff */
[C---:B------:R-:W-:Y:S01]  /*97c0*/  @P0 IMAD.IADD R0, R110.reuse, 0x1, R7 ;  /* 0x000000016e000824 */ /* 0x040fe200078e0207 */
[----:B------:R2:W4:Y:S02]  /*97d0*/  @P0 LDS.128 R96, [R2+0x400] ;  /* 0x0004000002600984 */ /* 0x0005240000000c00 */
[----:B------:R-:W-:Y:S02]  /*97e0*/  @P0 IADD3 R110, PT, PT, R110, R3, RZ ;  /* 0x000000036e6e0210 */ /* 0x000fe40007ffe0ff */
[----:B------:R2:W1:Y:S04]  /*97f0*/  @P0 LDS.128 R104, [R7+0x400] ;  /* 0x0004000007680984 */ /* 0x0004680000000c00 */
[----:B------:R2:W1:Y:S04]  /*9800*/  @P0 LDS.128 R112, [R0+0x400] ;  /* 0x0004000000700984 */ /* 0x0004680000000c00 */
[----:B------:R2:W1:Y:S04]  /*9810*/  @P0 LDS.128 R120, [R5+0x400] ;  /* 0x0004000005780984 */ /* 0x0004680000000c00 */
[----:B------:R2:W1:Y:S04]  /*9820*/  @P0 LDS.128 R128, [R4+0x400] ;  /* 0x0004000004800984 */ /* 0x0004680000000c00 */
[----:B------:R2:W1:Y:S04]  /*9830*/  @P0 LDS.128 R136, [R3+0x400] ;  /* 0x0004000003880984 */ /* 0x0004680000000c00 */
[----:B------:R2:W1:Y:S02]  /*9840*/  @P0 LDS.128 R144, [R110+0x400] ;  /* 0x000400006e900984 */ /* 0x0004640000000c00 */
.L_x_118:
[----:B------:R-:W-:Y:S05]  /*9850*/  BSYNC B1 ;  /* 0x0000000000017941 */ /* 0x000fea0003800000 */
.L_x_117:
[----:B--2---:R-:W-:Y:S05]  /*9860*/  VIADD R3, R80, 0xc0 ;  /* 0x000000c050037836 */ /* 0x004fea0000000000 */
[----:B------:R-:W-:Y:S04]  /*9870*/  SHF.R.U32.HI R3, RZ, 0x15, R3 ;  /* 0x00000015ff037819 */ /* 0x000fe80000011603 */
[----:B------:R-:W-:Y:S11]  /*9880*/  LOP3.LUT P0, RZ, R3, 0x3, R162, 0x48, !PT ;  /* 0x0000000303ff7812 */ /* 0x000ff600078048a2 */
[----:B------:R-:W-:Y:S02]  /*9890*/  @!UPT UIADD3 URZ, UPT, UPT, URZ, URZ, URZ ;  /* 0x000000fffffff290 */ /* 0x000fe4000fffe0ff */
[----:B------:R-:W-:Y:S05]  /*98a0*/  @!P0 BRA `(.L_x_122) ;  /* 0x0000000000408947 */ /* 0x000fea0003800000 */
[----:B------:R-:W2:Y:S01]  /*98b0*/  LDCU.64 UR8, c[0x4][0x70] ;  /* 0x01000e00ff0877ac */ /* 0x000ea20008000a00 */
[----:B------:R-:W-:Y:S01]  /*98c0*/  MOV R3, 0x0 ;  /* 0x0000000000037802 */ /* 0x000fe20000000f00 */
[----:B------:R-:W-:Y:S02]  /*98d0*/  HFMA2 R12, -RZ, RZ, 0, 5.9604644775390625e-08 ;  /* 0x00000001ff0c7431 */ /* 0x000fe400000001ff */
[----:B-1----:R-:W-:Y:S02]  /*98e0*/  IMAD.MOV.U32 R8, RZ, RZ, 0x192 ;  /* 0x00000192ff087424 */ /* 0x002fe400078e00ff */
[----:B------:R-:W-:Y:S01]  /*98f0*/  IMAD.MOV.U32 R13, RZ, RZ, RZ ;  /* 0x000000ffff0d7224 */ /* 0x000fe200078e00ff */
[----:B------:R-:W1:Y:S01]  /*9900*/  LDCU.64 UR6, c[0x4][0x78] ;  /* 0x01000f00ff0677ac */ /* 0x000e620008000a00 */
[----:B------:R-:W3:Y:S01]  /*9910*/  LDC.64 R2, c[0x4][R3] ;  /* 0x0100000003027b82 */ /* 0x000ee20000000a00 */
[----:B------:R-:W5:Y:S01]  /*9920*/  LDCU.64 UR4, c[0x4][0x10] ;  /* 0x01000200ff0477ac */ /* 0x000f620008000a00 */
[----:B--2---:R-:W-:Y:S01]  /*9930*/  MOV R5, UR9 ;  /* 0x0000000900057c02 */ /* 0x004fe20008000f00 */
[----:B------:R-:W-:Y:S01]  /*9940*/  IMAD.U32 R4, RZ, RZ, UR8 ;  /* 0x00000008ff047e24 */ /* 0x000fe2000f8e00ff */
[----:B-1----:R-:W-:Y:S01]  /*9950*/  MOV R7, UR7 ;  /* 0x0000000700077c02 */ /* 0x002fe20008000f00 */
[----:B------:R-:W-:Y:S01]  /*9960*/  IMAD.U32 R6, RZ, RZ, UR6 ;  /* 0x00000006ff067e24 */ /* 0x000fe2000f8e00ff */
[----:B-----5:R-:W-:Y:S01]  /*9970*/  MOV R11, UR5 ;  /* 0x00000005000b7c02 */ /* 0x020fe20008000f00 */
[----:B------:R-:W-:Y:S02]  /*9980*/  IMAD.U32 R10, RZ, RZ, UR4 ;  /* 0x00000004ff0a7e24 */ /* 0x000fe4000f8e00ff */
[----:B------:R-:W-:Y:S07]  /*9990*/  LEPC R20, `(.L_x_122) ;  /* 0x000000001014794e */ /* 0x000fee0000000000 */
[----:B---34-:R-:W-:Y:S05]  /*99a0*/  CALL.ABS.NOINC R2 ;  /* 0x0000000002007343 */ /* 0x018fea0003c00000 */
.L_x_122:
[----:B------:R-:W-:Y:S01]  /*99b0*/  ISETP.NE.AND P0, PT, R170, RZ, PT ;  /* 0x000000ffaa00720c */ /* 0x000fe20003f05270 */
[----:B------:R-:W-:Y:S05]  /*99c0*/  WARPSYNC.ALL ;  /* 0x0000000000007948 */ /* 0x000fea0003800000 */
[----:B------:R-:W-:Y:S01]  /*99d0*/  R2UR UR4, R80 ;  /* 0x00000000500472ca */ /* 0x000fe200000e0000 */
[--C-:B---3--:R-:W-:Y:S01]  /*99e0*/  HADD2.F32 R82, -RZ, R88.reuse.H0_H0 ;  /* 0x20000058ff527230 */ /* 0x108fe20000004100 */
[----:B------:R-:W-:Y:S01]  /*99f0*/  R2UR UR5, R87 ;  /* 0x00000000570572ca */ /* 0x000fe200000e0000 */
[----:B------:R-:W-:Y:S01]  /*9a00*/  HADD2.F32 R84, -RZ, R88.H1_H1 ;  /* 0x30000058ff547230 */ /* 0x000fe20000004100 */
[----:B------:R-:W-:Y:S01]  /*9a10*/  BSSY.RECONVERGENT B0, `(.L_x_123) ;  /* 0x00000fd000007945 */ /* 0x000fe20003800200 */
[--C-:B------:R-:W-:Y:S02]  /*9a20*/  HADD2.F32 R83, -RZ, R89.reuse.H0_H0 ;  /* 0x20000059ff537230 */ /* 0x100fe40000004100 */
[----:B------:R-:W-:Y:S02]  /*9a30*/  HADD2.F32 R86, -RZ, R89.H1_H1 ;  /* 0x30000059ff567230 */ /* 0x000fe40000004100 */
[--C-:B------:R-:W-:Y:S02]  /*9a40*/  HADD2.F32 R85, -RZ, R90.reuse.H0_H0 ;  /* 0x2000005aff557230 */ /* 0x100fe40000004100 */
[----:B------:R-:W-:Y:S02]  /*9a50*/  HADD2.F32 R88, -RZ, R90.H1_H1 ;  /* 0x3000005aff587230 */ /* 0x000fe40000004100 */
[----:B-1----:R-:W1:Y:S01]  /*9a60*/  LDTM.x64 R4, tmem[UR4+0xc0] ;  /* 0x0000c004000479ee */ /* 0x002e620008340000 */
[----:B------:R-:W-:Y:S01]  /*9a70*/  NOP ;  /* 0x0000000000007918 */ /* 0x000fe20000000000 */
[----:B------:R-:W-:Y:S01]  /*9a80*/  UIADD3 UR5, UPT, UPT, UR5, 0xe0, URZ ;  /* 0x000000e005057890 */ /* 0x000fe2000fffe0ff */
[--C-:B------:R-:W-:Y:S02]  /*9a90*/  HADD2.F32 R87, -RZ, R91.reuse.H0_H0 ;  /* 0x2000005bff577230 */ /* 0x100fe40000004100 */
[----:B------:R-:W-:Y:S01]  /*9aa0*/  HADD2.F32 R90, -RZ, R91.H1_H1 ;  /* 0x3000005bff5a7230 */ /* 0x000fe20000004100 */
[----:B------:R-:W-:Y:S01]  /*9ab0*/  UPRMT UR5, UR37, 0x654, UR5 ;  /* 0x0000065425057896 */ /* 0x000fe20008000005 */
[--C-:B----4-:R-:W-:Y:S02]  /*9ac0*/  HADD2.F32 R89, -RZ, R96.reuse.H0_H0 ;  /* 0x20000060ff597230 */ /* 0x110fe40000004100 */
[----:B------:R-:W-:Y:S02]  /*9ad0*/  HADD2.F32 R91, -RZ, R96.H1_H1 ;  /* 0x30000060ff5b7230 */ /* 0x000fe40000004100 */
[--C-:B------:R-:W-:Y:S02]  /*9ae0*/  HADD2.F32 R92, -RZ, R97.reuse.H0_H0 ;  /* 0x20000061ff5c7230 */ /* 0x100fe40000004100 */
[----:B------:R-:W-:Y:S02]  /*9af0*/  HADD2.F32 R94, -RZ, R97.H1_H1 ;  /* 0x30000061ff5e7230 */ /* 0x000fe40000004100 */
[----:B-1----:R-:W-:Y:S01]  /*9b00*/  SYNCS.ARRIVE.TRANS64.RED.A1T0 RZ, [UR5], RZ ;  /* 0x000000ffffff79a7 */ /* 0x002fe20008100405 */
[--C-:B------:R-:W-:Y:S02]  /*9b10*/  HADD2.F32 R93, -RZ, R98.reuse.H0_H0 ;  /* 0x20000062ff5d7230 */ /* 0x100fe40000004100 */
[----:B------:R-:W-:Y:S02]  /*9b20*/  HADD2.F32 R96, -RZ, R98.H1_H1 ;  /* 0x30000062ff607230 */ /* 0x000fe40000004100 */
[--C-:B------:R-:W-:Y:S02]  /*9b30*/  HADD2.F32 R95, -RZ, R99.reuse.H0_H0 ;  /* 0x20000063ff5f7230 */ /* 0x100fe40000004100 */
[----:B------:R-:W-:Y:S02]  /*9b40*/  HADD2.F32 R98, -RZ, R99.H1_H1 ;  /* 0x30000063ff627230 */ /* 0x000fe40000004100 */
[C---:B------:R-:W-:Y:S01]  /*9b50*/  FMUL R4, R78.reuse, R4 ;  /* 0x000000044e047220 */ /* 0x040fe20000400000 */
[C---:B------:R-:W-:Y:S01]  /*9b60*/  FMUL R5, R78.reuse, R5 ;  /* 0x000000054e057220 */ /* 0x040fe20000400000 */
[C---:B------:R-:W-:Y:S01]  /*9b70*/  FMUL R6, R78.reuse, R6 ;  /* 0x000000064e067220 */ /* 0x040fe20000400000 */
[C---:B------:R-:W-:Y:S01]  /*9b80*/  FMUL R7, R78.reuse, R7 ;  /* 0x000000074e077220 */ /* 0x040fe20000400000 */
[C---:B------:R-:W-:Y:S01]  /*9b90*/  FFMA R4, R81.reuse, R82, R4 ;  /* 0x0000005251047223 */ /* 0x040fe20000000004 */
[C---:B------:R-:W-:Y:S01]  /*9ba0*/  FFMA R5, R81.reuse, R84, R5 ;  /* 0x0000005451057223 */ /* 0x040fe20000000005 */
[C---:B------:R-:W-:Y:S01]  /*9bb0*/  FFMA R6, R81.reuse, R83, R6 ;  /* 0x0000005351067223 */ /* 0x040fe20000000006 */
[----:B------:R-:W-:Y:S01]  /*9bc0*/  FFMA R7, R81, R86, R7 ;  /* 0x0000005651077223 */ /* 0x000fe20000000007 */
[C---:B------:R-:W-:Y:S01]  /*9bd0*/  FMUL R8, R78.reuse, R8 ;  /* 0x000000084e087220 */ /* 0x040fe20000400000 */
[C---:B------:R-:W-:Y:S01]  /*9be0*/  FMUL R9, R78.reuse, R9 ;  /* 0x000000094e097220 */ /* 0x040fe20000400000 */
[----:B------:R-:W-:Y:S01]  /*9bf0*/  F2FP.F16.F32.PACK_AB R4, R5, R4 ;  /* 0x000000040504723e */ /* 0x000fe200000000ff */
[C---:B------:R-:W-:Y:S01]  /*9c00*/  FMUL R10, R78.reuse, R10 ;  /* 0x0000000a4e0a7220 */ /* 0x040fe20000400000 */
[----:B------:R-:W-:Y:S01]  /*9c10*/  F2FP.F16.F32.PACK_AB R5, R7, R6 ;  /* 0x000000060705723e */ /* 0x000fe200000000ff */
[C---:B------:R-:W-:Y:S01]  /*9c20*/  FFMA R8, R81.reuse, R85, R8 ;  /* 0x0000005551087223 */ /* 0x040fe20000000008 */
[C---:B------:R-:W-:Y:S01]  /*9c30*/  FFMA R9, R81.reuse, R88, R9 ;  /* 0x0000005851097223 */ /* 0x040fe20000000009 */
[----:B------:R-:W-:Y:S01]  /*9c40*/  FFMA R10, R81, R87, R10 ;  /* 0x00000057510a7223 */ /* 0x000fe2000000000a */
[C---:B------:R-:W-:Y:S01]  /*9c50*/  FMUL R11, R78.reuse, R11 ;  /* 0x0000000b4e0b7220 */ /* 0x040fe20000400000 */
[C---:B------:R-:W-:Y:S01]  /*9c60*/  FMUL R0, R78.reuse, R12 ;  /* 0x0000000c4e007220 */ /* 0x040fe20000400000 */
[C---:B------:R-:W-:Y:S01]  /*9c70*/  FMUL R2, R78.reuse, R13 ;  /* 0x0000000d4e027220 */ /* 0x040fe20000400000 */
[----:B------:R-:W-:Y:S01]  /*9c80*/  F2FP.F16.F32.PACK_AB R6, R9, R8 ;  /* 0x000000080906723e */ /* 0x000fe200000000ff */
[C---:B------:R-:W-:Y:S01]  /*9c90*/  FFMA R11, R81.reuse, R90, R11 ;  /* 0x0000005a510b7223 */ /* 0x040fe2000000000b */
[C---:B------:R-:W-:Y:S01]  /*9ca0*/  FFMA R0, R81.reuse, R89, R0 ;  /* 0x0000005951007223 */ /* 0x040fe20000000000 */
[----:B------:R-:W-:Y:S01]  /*9cb0*/  FFMA R2, R81, R91, R2 ;  /* 0x0000005b51027223 */ /* 0x000fe20000000002 */
[C---:B------:R-:W-:Y:S01]  /*9cc0*/  FMUL R3, R78.reuse, R14 ;  /* 0x0000000e4e037220 */ /* 0x040fe20000400000 */
[C---:B------:R-:W-:Y:S01]  /*9cd0*/  FMUL R15, R78.reuse, R15 ;  /* 0x0000000f4e0f7220 */ /* 0x040fe20000400000 */
[----:B------:R-:W-:Y:S01]  /*9ce0*/  F2FP.F16.F32.PACK_AB R7, R11, R10 ;  /* 0x0000000a0b07723e */ /* 0x000fe200000000ff */
[----:B------:R-:W-:Y:S01]  /*9cf0*/  FMUL R12, R78, R16 ;  /* 0x000000104e0c7220 */ /* 0x000fe20000400000 */
[----:B------:R-:W-:Y:S01]  /*9d00*/  F2FP.F16.F32.PACK_AB R8, R2, R0 ;  /* 0x000000000208723e */ /* 0x000fe200000000ff */
[C---:B------:R-:W-:Y:S01]  /*9d10*/  FFMA R3, R81.reuse, R92, R3 ;  /* 0x0000005c51037223 */ /* 0x040fe20000000003 */
[C---:B------:R-:W-:Y:S01]  /*9d20*/  FFMA R15, R81.reuse, R94, R15 ;  /* 0x0000005e510f7223 */ /* 0x040fe2000000000f */
[----:B------:R1:W-:Y:S01]  /*9d30*/  STS.128 [R178+UR48+0xc400], R4 ;  /* 0x00c40004b2007988 */ /* 0x0003e20008000c30 */
[----:B------:R-:W-:Y:S01]  /*9d40*/  FFMA R12, R81, R93, R12 ;  /* 0x0000005d510c7223 */ /* 0x000fe2000000000c */
[C---:B------:R-:W-:Y:S01]  /*9d50*/  FMUL R13, R78.reuse, R17 ;  /* 0x000000114e0d7220 */ /* 0x040fe20000400000 */
[C---:B------:R-:W-:Y:S01]  /*9d60*/  FMUL R14, R78.reuse, R18 ;  /* 0x000000124e0e7220 */ /* 0x040fe20000400000 */
[----:B------:R-:W-:Y:S01]  /*9d70*/  F2FP.F16.F32.PACK_AB R9, R15, R3 ;  /* 0x000000030f09723e */ /* 0x000fe200000000ff */
[--C-:B------:R-:W-:Y:S02]  /*9d80*/  HADD2.F32 R97, -RZ, R104.reuse.H0_H0 ;  /* 0x20000068ff617230 */ /* 0x100fe40000004100 */
[C---:B------:R-:W-:Y:S01]  /*9d90*/  FFMA R13, R81.reuse, R96, R13 ;  /* 0x00000060510d7223 */ /* 0x040fe2000000000d */
[----:B------:R-:W-:Y:S01]  /*9da0*/  FFMA R14, R81, R95, R14 ;  /* 0x0000005f510e7223 */ /* 0x000fe2000000000e */
[C---:B------:R-:W-:Y:S01]  /*9db0*/  FMUL R19, R78.reuse, R19 ;  /* 0x000000134e137220 */ /* 0x040fe20000400000 */
[----:B------:R-:W-:Y:S02]  /*9dc0*/  HADD2.F32 R100, -RZ, R104.H1_H1 ;  /* 0x30000068ff647230 */ /* 0x000fe40000004100 */
[C---:B------:R-:W-:Y:S01]  /*9dd0*/  FMUL R16, R78.reuse, R20 ;  /* 0x000000144e107220 */ /* 0x040fe20000400000 */
[----:B------:R-:W-:Y:S01]  /*9de0*/  F2FP.F16.F32.PACK_AB R10, R13, R12 ;  /* 0x0000000c0d0a723e */ /* 0x000fe200000000ff */
[C---:B------:R-:W-:Y:S01]  /*9df0*/  FFMA R19, R81.reuse, R98, R19 ;  /* 0x0000006251137223 */ /* 0x040fe20000000013 */
[--C-:B------:R-:W-:Y:S02]  /*9e00*/  HADD2.F32 R99, -RZ, R105.reuse.H0_H0 ;  /* 0x20000069ff637230 */ /* 0x100fe40000004100 */
[----:B------:R-:W-:Y:S01]  /*9e10*/  FFMA R16, R81, R97, R16 ;  /* 0x0000006151107223 */ /* 0x000fe20000000010 */
[C---:B------:R-:W-:Y:S01]  /*9e20*/  FMUL R17, R78.reuse, R21 ;  /* 0x000000154e117220 */ /* 0x040fe20000400000 */
[----:B------:R-:W-:Y:S01]  /*9e30*/  HADD2.F32 R102, -RZ, R105.H1_H1 ;  /* 0x30000069ff667230 */ /* 0x000fe20000004100 */
[----:B------:R-:W-:Y:S01]  /*9e40*/  F2FP.F16.F32.PACK_AB R11, R19, R14 ;  /* 0x0000000e130b723e */ /* 0x000fe200000000ff */
[C---:B------:R-:W-:Y:S01]  /*9e50*/  FMUL R18, R78.reuse, R22 ;  /* 0x000000164e127220 */ /* 0x040fe20000400000 */
[C---:B------:R-:W-:Y:S01]  /*9e60*/  FFMA R17, R81.reuse, R100, R17 ;  /* 0x0000006451117223 */ /* 0x040fe20000000011 */
[--C-:B------:R-:W-:Y:S02]  /*9e70*/  HADD2.F32 R101, -RZ, R106.reuse.H0_H0 ;  /* 0x2000006aff657230 */ /* 0x100fe40000004100 */
[C---:B------:R-:W-:Y:S01]  /*9e80*/  FMUL R23, R78.reuse, R23 ;  /* 0x000000174e177220 */ /* 0x040fe20000400000 */
[----:B------:R1:W-:Y:S01]  /*9e90*/  STS.128 [R179+0xc400], R8 ;  /* 0x00c40008b3007388 */ /* 0x0003e20000000c00 */
[----:B------:R-:W-:Y:S01]  /*9ea0*/  FFMA R18, R81, R99, R18 ;  /* 0x0000006351127223 */ /* 0x000fe20000000012 */
[----:B------:R-:W-:Y:S01]  /*9eb0*/  F2FP.F16.F32.PACK_AB R16, R17, R16 ;  /* 0x000000101110723e */ /* 0x000fe200000000ff */
[----:B------:R-:W-:Y:S01]  /*9ec0*/  FFMA R23, R81, R102, R23 ;  /* 0x0000006651177223 */ /* 0x000fe20000000017 */
[----:B------:R-:W-:Y:S02]  /*9ed0*/  HADD2.F32 R104, -RZ, R106.H1_H1 ;  /* 0x3000006aff687230 */ /* 0x000fe40000004100 */
[C---:B------:R-:W-:Y:S01]  /*9ee0*/  FMUL R20, R78.reuse, R24 ;  /* 0x000000184e147220 */ /* 0x040fe20000400000 */
[--C-:B------:R-:W-:Y:S02]  /*9ef0*/  HADD2.F32 R103, -RZ, R107.reuse.H0_H0 ;  /* 0x2000006bff677230 */ /* 0x100fe40000004100 */
[C---:B------:R-:W-:Y:S01]  /*9f00*/  FMUL R21, R78.reuse, R25 ;  /* 0x000000194e157220 */ /* 0x040fe20000400000 */
[----:B------:R-:W-:Y:S01]  /*9f10*/  F2FP.F16.F32.PACK_AB R17, R23, R18 ;  /* 0x000000121711723e */ /* 0x000fe200000000ff */
[C---:B------:R-:W-:Y:S01]  /*9f20*/  FFMA R20, R81.reuse, R101, R20 ;  /* 0x0000006551147223 */ /* 0x040fe20000000014 */
[----:B------:R-:W-:Y:S02]  /*9f30*/  HADD2.F32 R106, -RZ, R107.H1_H1 ;  /* 0x3000006bff6a7230 */ /* 0x000fe40000004100 */
[----:B------:R-:W-:Y:S01]  /*9f40*/  FFMA R21, R81, R104, R21 ;  /* 0x0000006851157223 */ /* 0x000fe20000000015 */
[C---:B------:R-:W-:Y:S01]  /*9f50*/  FMUL R22, R78.reuse, R26 ;  /* 0x0000001a4e167220 */ /* 0x040fe20000400000 */
[--C-:B------:R-:W-:Y:S02]  /*9f60*/  HADD2.F32 R105, -RZ, R112.reuse.H0_H0 ;  /* 0x20000070ff697230 */ /* 0x100fe40000004100 */
[C---:B------:R-:W-:Y:S01]  /*9f70*/  FMUL R27, R78.reuse, R27 ;  /* 0x0000001b4e1b7220 */ /* 0x040fe20000400000 */
[----:B------:R-:W-:Y:S01]  /*9f80*/  HADD2.F32 R108, -RZ, R112.H1_H1 ;  /* 0x30000070ff6c7230 */ /* 0x000fe20000004100 */
[----:B------:R-:W-:Y:S01]  /*9f90*/  F2FP.F16.F32.PACK_AB R18, R21, R20 ;  /* 0x000000141512723e */ /* 0x000fe200000000ff */
[C---:B------:R-:W-:Y:S01]  /*9fa0*/  FFMA R22, R81.reuse, R103, R22 ;  /* 0x0000006751167223 */ /* 0x040fe20000000016 */
        /* <DEDUP_REMOVED lines=9> */
[--C-:B------:R-:W-:Y:S01]  /*a040*/  HADD2.F32 R109, -RZ, R114.reuse.H0_H0 ;  /* 0x20000072ff6d7230 */ /* 0x100fe20000004100 */
[----:B------:R1:W-:Y:S01]  /*a050*/  STS.128 [R177+0xc400], R16 ;  /* 0x00c40010b1007388 */ /* 0x0003e20000000c00 */
        /* <DEDUP_REMOVED lines=69> */
[C---:B------:R-:W-:Y:S01]  /*a4b0*/  FFMA R45, R81.reuse, R128, R45 ;  /* 0x00000080512d7223 */ /* 0x040fe2000000002d */
[C---:B------:R-:W-:Y:S01]  /*a4c0*/  FMUL R46, R78.reuse, R50 ;  /* 0x000000324e2e7220 */ /* 0x040fe20000400000 */
[--C-:B------:R-:W-:Y:S02]  /*a4d0*/  HADD2.F32 R129, -RZ, R136.reuse.H0_H0 ;  /* 0x20000088ff817230 */ /* 0x100fe40000004100 */
[C---:B------:R-:W-:Y:S01]  /*a4e0*/  FMUL R51, R78.reuse, R51 ;  /* 0x000000334e337220 */ /* 0x040fe20000400000 */
[----:B------:R-:W-:Y:S02]  /*a4f0*/  HADD2.F32 R132, -RZ, R136.H1_H1 ;  /* 0x30000088ff847230 */ /* 0x000fe40000004100 */
[C---:B------:R-:W-:Y:S01]  /*a500*/  FMUL R48, R78.reuse, R52 ;  /* 0x000000344e307220 */ /* 0x040fe20000400000 */
[--C-:B------:R-:W-:Y:S02]  /*a510*/  HADD2.F32 R131, -RZ, R137.reuse.H0_H0 ;  /* 0x20000089ff837230 */ /* 0x100fe40000004100 */
[C---:B------:R-:W-:Y:S01]  /*a520*/  FMUL R49, R78.reuse, R53 ;  /* 0x000000354e317220 */ /* 0x040fe20000400000 */
[C---:B------:R-:W-:Y:S01]  /*a530*/  FFMA R46, R81.reuse, R127, R46 ;  /* 0x0000007f512e7223 */ /* 0x040fe2000000002e */
[----:B------:R-:W-:Y:S02]  /*a540*/  HADD2.F32 R134, -RZ, R137.H1_H1 ;  /* 0x30000089ff867230 */ /* 0x000fe40000004100 */
[C---:B------:R-:W-:Y:S01]  /*a550*/  FMUL R50, R78.reuse, R54 ;  /* 0x000000364e327220 */ /* 0x040fe20000400000 */
[C---:B------:R-:W-:Y:S01]  /*a560*/  FFMA R51, R81.reuse, R130, R51 ;  /* 0x0000008251337223 */ /* 0x040fe20000000033 */
        /* <DEDUP_REMOVED lines=11> */
[----:B------:R-:W-:Y:S01]  /*a620*/  FFMA R55, R81, R134, R55 ;  /* 0x0000008651377223 */ /* 0x000fe20000000037 */
[--C-:B------:R-:W-:Y:S02]  /*a630*/  HADD2.F32 R137, -RZ, R144.reuse.H0_H0 ;  /* 0x20000090ff897230 */ /* 0x100fe40000004100 */
[C---:B------:R-:W-:Y:S01]  /*a640*/  FMUL R59, R78.reuse, R59 ;  /* 0x0000003b4e3b7220 */ /* 0x040fe20000400000 */
[----:B------:R-:W-:Y:S01]  /*a650*/  F2FP.F16.F32.PACK_AB R42, R45, R44 ;  /* 0x0000002c2d2a723e */ /* 0x000fe200000000ff */
[----:B------:R-:W-:Y:S01]  /*a660*/  FFMA R52, R81, R133, R52 ;  /* 0x0000008551347223 */ /* 0x000fe20000000034 */
[----:B------:R-:W-:Y:S01]  /*a670*/  F2FP.F16.F32.PACK_AB R43, R51, R46 ;  /* 0x0000002e332b723e */ /* 0x000fe200000000ff */
[----:B------:R-:W-:Y:S02]  /*a680*/  HADD2.F32 R140, -RZ, R144.H1_H1 ;  /* 0x30000090ff8c7230 */ /* 0x000fe40000004100 */
[C---:B------:R-:W-:Y:S01]  /*a690*/  FMUL R56, R78.reuse, R60 ;  /* 0x0000003c4e387220 */ /* 0x040fe20000400000 */
[C---:B------:R-:W-:Y:S01]  /*a6a0*/  FFMA R53, R81.reuse, R136, R53 ;  /* 0x0000008851357223 */ /* 0x040fe20000000035 */
[--C-:B------:R-:W-:Y:S01]  /*a6b0*/  HADD2.F32 R139, -RZ, R145.reuse.H0_H0 ;  /* 0x20000091ff8b7230 */ /* 0x100fe20000004100 */
[----:B------:R1:W-:Y:S01]  /*a6c0*/  STS.128 [R182+0xc400], R40 ;  /* 0x00c40028b6007388 */ /* 0x0003e20000000c00 */
        /* <DEDUP_REMOVED lines=15> */
[----:B------:R-:W-:Y:S02]  /*a7c0*/  HADD2.F32 R146, -RZ, R147.H1_H1 ;  /* 0x30000093ff927230 */ /* 0x000fe40000004100 */
[C---:B------:R-:W-:Y:S01]  /*a7d0*/  FMUL R62, R78.reuse, R66 ;  /* 0x000000424e3e7220 */ /* 0x040fe20000400000 */
[----:B------:R-:W-:Y:S01]  /*a7e0*/  F2FP.F16.F32.PACK_AB R49, R55, R50 ;  /* 0x000000323731723e */ /* 0x000fe200000000ff */
        /* <DEDUP_REMOVED lines=31> */
.L_x_124:
[----:B------:R-:W-:Y:S05]  /*a9e0*/  BSYNC.RECONVERGENT B0 ;  /* 0x0000000000007941 */ /* 0x000fea0003800200 */
.L_x_123:
[----:B------:R-:W-:Y:S01]  /*a9f0*/  BAR.SYNC.DEFER_BLOCKING 0x1, 0x80 ;  /* 0x0042000000007b1d */ /* 0x000fe20000010000 */
[----:B------:R-:W-:Y:S01]  /*aa00*/  UISETP.NE.AND UP0, UPT, UR49, -0x4, UPT ;  /* 0xfffffffc3100788c */ /* 0x000fe2000bf05270 */
[----:B------:R-:W-:Y:S08]  /*aa10*/  IADD3 R76, PT, PT, R76, 0x1, RZ ;  /* 0x000000014c4c7810 */ /* 0x000ff00007ffe0ff */
[----:B------:R-:W-:Y:S05]  /*aa20*/  BRA.U !UP0, `(.L_x_125) ;  /* 0x0000000108287547 */ /* 0x000fea000b800000 */
[----:B------:R-:W-:Y:S01]  /*aa30*/  ISETP.NE.AND P0, PT, R176, RZ, PT ;  /* 0x000000ffb000720c */ /* 0x000fe20003f05270 */
[----:B------:R-:W-:Y:S01]  /*aa40*/  IMAD.U32 R3, RZ, RZ, UR51 ;  /* 0x00000033ff037e24 */ /* 0x000fe2000f8e00ff */
[----:B------:R-:W-:Y:S01]  /*aa50*/  UIADD3 UR51, UPT, UPT, UR51, 0x1, URZ ;  /* 0x0000000133337890 */ /* 0x000fe2000fffe0ff */
[----:B------:R-:W-:Y:S03]  /*aa60*/  IMAD.U32 R0, RZ, RZ, UR37 ;  /* 0x00000025ff007e24 */ /* 0x000fe6000f8e00ff */
[----:B------:R-:W-:Y:S04]  /*aa70*/  UISETP.NE.AND UP0, UPT, UR51, 0x4, UPT ;  /* 0x000000043300788c */ /* 0x000fe8000bf05270 */
[----:B------:R-:W-:Y:S03]  /*aa80*/  USEL UR51, UR51, URZ, UP0 ;  /* 0x000000ff33337287 */ /* 0x000fe60008000000 */
[----:B------:R-:W-:Y:S05]  /*aa90*/  @P0 LEA R3, R3, UR48, 0x3 ;  /* 0x0000003003030c11 */ /* 0x000fea000f8e18ff */
[----:B------:R-:W-:Y:S05]  /*aaa0*/  @P0 VIADD R3, R3, 0x80 ;  /* 0x0000008003030836 */ /* 0x000fea0000000000 */
[----:B------:R-:W-:Y:S04]  /*aab0*/  @P0 PRMT R0, R0, 0x654, R3 ;  /* 0x0000065400000816 */ /* 0x000fe80000000003 */
[----:B------:R2:W-:Y:S03]  /*aac0*/  @P0 SYNCS.ARRIVE.TRANS64.RED.A1T0 RZ, [R0+URZ], RZ ;  /* 0x000000ff00ff09a7 */ /* 0x0005e600081004ff */
.L_x_125:
[----:B------:R-:W-:Y:S01]  /*aad0*/  ISETP.NE.AND P2, PT, R171, RZ, PT ;  /* 0x000000ffab00720c */ /* 0x000fe20003f45270 */
[----:B------:R-:W-:Y:S01]  /*aae0*/  UIADD3 UR49, UPT, UPT, UR49, 0x4, URZ ;  /* 0x0000000431317890 */ /* 0x000fe2000fffe0ff */
[----:B------:R-:W-:Y:S01]  /*aaf0*/  ISETP.NE.AND P0, PT, R173, 0x2, PT ;  /* 0x00000002ad00780c */ /* 0x000fe20003f05270 */
[----:B------:R-:W-:Y:S01]  /*ab00*/  IMAD.IADD R20, R75, 0x1, R154 ;  /* 0x000000014b147824 */ /* 0x000fe200078e029a */
[----:B------:R-:W-:Y:S01]  /*ab10*/  ISETP.NE.AND P1, PT, R76, 0x2, PT ;  /* 0x000000024c00780c */ /* 0x000fe20003f25270 */
[----:B------:R-:W-:Y:S01]  /*ab20*/  IMAD.IADD R21, R77, 0x1, R156 ;  /* 0x000000014d157824 */ /* 0x000fe200078e029c */
[----:B--2---:R-:W-:Y:S02]  /*ab30*/  SEL R0, RZ, 0x1, P0 ;  /* 0x00000001ff007807 */ /* 0x004fe40000000000 */
[----:B------:R-:W-:Y:S02]  /*ab40*/  SEL R3, RZ, 0x1, P1 ;  /* 0x00000001ff037807 */ /* 0x000fe40000800000 */
[----:B------:R-:W-:Y:S02]  /*ab50*/  LOP3.LUT R165, R165, R0, RZ, 0x3c, !PT ;  /* 0x00000000a5a57212 */ /* 0x000fe400078e3cff */
[----:B------:R-:W-:Y:S02]  /*ab60*/  LOP3.LUT R166, R166, R3, RZ, 0x3c, !PT ;  /* 0x00000003a6a67212 */ /* 0x000fe400078e3cff */
[----:B------:R-:W-:Y:S02]  /*ab70*/  @P2 R2UR UR36, R164 ;  /* 0x00000000a42422ca */ /* 0x000fe400000e0000 */
[----:B------:R-:W-:Y:S02]  /*ab80*/  SEL R173, R173, RZ, P0 ;  /* 0x000000ffadad7207 */ /* 0x000fe40000000000 */
[----:B------:R-:W-:Y:S01]  /*ab90*/  SEL R76, R76, RZ, P1 ;  /* 0x000000ff4c4c7207 */ /* 0x000fe20000800000 */
[----:B------:R-:W-:Y:S10]  /*aba0*/  @P2 BRA `(.L_x_126) ;  /* 0xffffffa0000c2947 */ /* 0x000ff4000383ffff */
[----:B------:R-:W-:-:S09]  /*abb0*/  UISETP.NE.AND UP0, UPT, UR50, URZ, UPT ;  /* 0x000000ff3200728c */ /* 0x000fd2000bf05270 */
[----:B------:R-:W-:Y:S05]  /*abc0*/  BRA.U !UP0, `(.L_x_127) ;  /* 0x0000000108487547 */ /* 0x000fea000b800000 */
[----:B------:R-:W2:Y:S02]  /*abd0*/  LDCU.64 UR4, c[0x0][0x890] ;  /* 0x00011200ff0477ac */ /* 0x000ea40008000a00 */
[----:B--2---:R-:W-:-:S04]  /*abe0*/  UISETP.NE.U32.AND UP0, UPT, UR4, URZ, UPT ;  /* 0x000000ff0400728c */ /* 0x004fc8000bf05070 */
[----:B------:R-:W-:-:S09]  /*abf0*/  UISETP.NE.AND.EX UP0, UPT, UR5, URZ, UPT, UP0 ;  /* 0x000000ff0500728c */ /* 0x000fd2000bf05300 */
[----:B------:R-:W-:Y:S05]  /*ac00*/  BRA.U UP0, `(.L_x_128) ;  /* 0x00000001000c7547 */ /* 0x000fea000b800000 */
[----:B------:R-:W-:-:S13]  /*ac10*/  FSETP.NEU.AND P0, PT, R81, RZ, PT ;  /* 0x000000ff5100720b */ /* 0x000fda0003f0d000 */
[----:B------:R-:W-:Y:S05]  /*ac20*/  @!P0 EXIT ;  /* 0x000000000000894d */ /* 0x000fea0003800000 */
[----:B------:R-:W-:Y:S05]  /*ac30*/  BRA `(.L_x_127) ;  /* 0x00000000002c7947 */ /* 0x000fea0003800000 */
.L_x_128:
[----:B------:R-:W-:Y:S01]  /*ac40*/  ISETP.NE.AND P0, PT, R172, RZ, PT ;  /* 0x000000ffac00720c */ /* 0x000fe20003f05270 */
[----:B------:R-:W-:-:S12]  /*ac50*/  BSSY.RECONVERGENT B0, `(.L_x_127) ;  /* 0x0000009000007945 */ /* 0x000fd80003800200 */
[----:B------:R-:W-:Y:S05]  /*ac60*/  @P0 BRA `(.L_x_129) ;  /* 0x0000000000140947 */ /* 0x000fea0003800000 */
[----:B------:R-:W2:Y:S02]  /*ac70*/  LDCU.64 UR4, c[0x0][0x888] ;  /* 0x00011100ff0477ac */ /* 0x000ea40008000a00 */
[----:B--2---:R-:W-:-:S04]  /*ac80*/  ISETP.NE.U32.AND P0, PT, RZ, UR4, PT ;  /* 0x00000004ff007c0c */ /* 0x004fc8000bf05070 */
[----:B------:R-:W-:-:S13]  /*ac90*/  ISETP.NE.AND.EX P0, PT, RZ, UR5, PT, P0 ;  /* 0x00000005ff007c0c */ /* 0x000fda000bf05300 */
[----:B------:R-:W-:Y:S05]  /*aca0*/  @!P0 EXIT ;  /* 0x000000000000894d */ /* 0x000fea0003800000 */
[----:B------:R-:W-:Y:S05]  /*acb0*/  BRA `(.L_x_130) ;  /* 0x0000000000087947 */ /* 0x000fea0003800000 */
.L_x_129:
[----:B------:R-:W-:-:S13]  /*acc0*/  FSETP.NEU.AND P0, PT, R81, RZ, PT ;  /* 0x000000ff5100720b */ /* 0x000fda0003f0d000 */
[----:B------:R-:W-:Y:S05]  /*acd0*/  @!P0 EXIT ;  /* 0x000000000000894d */ /* 0x000fea0003800000 */
.L_x_130:
[----:B------:R-:W-:Y:S05]  /*ace0*/  BSYNC.RECONVERGENT B0 ;  /* 0x0000000000007941 */ /* 0x000fea0003800200 */
.L_x_127:
[----:B------:R-:W-:Y:S01]  /*acf0*/  ULEA UR4, UR51, UR48, 0x3 ;  /* 0x0000003033047291 */ /* 0x000fe2000f8e18ff */
[----:B------:R-:W-:-:S04]  /*ad00*/  DEPBAR.LE SB0, 0x0 ;  /* 0x000080000000791a */ /* 0x000fc80000000000 */
[----:B------:R-:W-:-:S04]  /*ad10*/  UIADD3 UR4, UPT, UPT, UR4, 0x80, URZ ;  /* 0x0000008004047890 */ /* 0x000fc8000fffe0ff */
[----:B------:R-:W-:-:S09]  /*ad20*/  UPRMT UR4, UR37, 0x654, UR4 ;  /* 0x0000065425047896 */ /* 0x000fd20008000004 */
[----:B------:R-:W-:Y:S01]  /*ad30*/  SYNCS.ARRIVE.TRANS64.RED.A1T0 RZ, [UR4], RZ ;  /* 0x000000ffffff79a7 */ /* 0x000fe20008100404 */
[----:B------:R-:W-:Y:S05]  /*ad40*/  EXIT ;  /* 0x000000000000794d */ /* 0x000fea0003800000 */
.L_x_19:
[----:B--2---:R2:W1:Y:S02]  /*ad50*/  SYNCS.PHASECHK.TRANS64.TRYWAIT P0, [R3+URZ+0x100], R2 ;  /* 0x00010002030075a7 */ /* 0x00446400080011ff */
[----:B-1----:R-:W-:Y:S05]  /*ad60*/  @!P0 NANOSLEEP.SYNCS 0x989680 ;  /* 0x009896800000895d */ /* 0x002fea0003900000 */
[----:B------:R-:W1:Y:S02]  /*ad70*/  @!P0 SYNCS.PHASECHK.TRANS64 P0, [R3+URZ+0x100], R2 ;  /* 0x00010002030085a7 */ /* 0x000e6400080010ff */
[----:B-1----:R-:W-:Y:S05]  /*ad80*/  @!P0 BRA `(.L_x_19) ;  /* 0xfffffffc00f08947 */ /* 0x002fea000383ffff */
[----:B------:R-:W-:Y:S05]  /*ad90*/  BRA `(.L_x_131) ;  /* 0xffffff6800147947 */ /* 0x000fea000383ffff */
.L_x_22:
[----:B-1----:R-:W-:-:S07]  /*ada0*/  MOV R2, UR33 ;  /* 0x0000002100027c02 */ /* 0x002fce0008000f00 */
.L_x_132:
[----:B-1----:R1:W2:Y:S02]  /*adb0*/  SYNCS.PHASECHK.TRANS64.TRYWAIT P0, [R2+URZ+0x30], R5 ;  /* 0x00003005020075a7 */ /* 0x0022a400080011ff */
[----:B--2---:R-:W-:Y:S05]  /*adc0*/  @!P0 NANOSLEEP.SYNCS 0x989680 ;  /* 0x009896800000895d */ /* 0x004fea0003900000 */
[----:B------:R-:W2:Y:S02]  /*add0*/  @!P0 SYNCS.PHASECHK.TRANS64 P0, [R2+URZ+0x30], R5 ;  /* 0x00003005020085a7 */ /* 0x000ea400080010ff */
[----:B--2---:R-:W-:Y:S05]  /*ade0*/  @!P0 BRA `(.L_x_132) ;  /* 0xfffffffc00f08947 */ /* 0x004fea000383ffff */
[----:B------:R-:W-:Y:S05]  /*adf0*/  BRA `(.L_x_21) ;  /* 0xffffff6800647947 */ /* 0x000fea000383ffff */
.L_x_28:
[----:B-1----:R-:W-:-:S07]  /*ae00*/  MOV R2, UR17 ;  /* 0x0000001100027c02 */ /* 0x002fce0008000f00 */
.L_x_133:
[----:B-1----:R1:W2:Y:S02]  /*ae10*/  SYNCS.PHASECHK.TRANS64.TRYWAIT P0, [R2+URZ+0x30], R5 ;  /* 0x00003005020075a7 */ /* 0x0022a400080011ff */
[----:B--2---:R-:W-:Y:S05]  /*ae20*/  @!P0 NANOSLEEP.SYNCS 0x989680 ;  /* 0x009896800000895d */ /* 0x004fea0003900000 */
[----:B------:R-:W2:Y:S02]  /*ae30*/  @!P0 SYNCS.PHASECHK.TRANS64 P0, [R2+URZ+0x30], R5 ;  /* 0x00003005020085a7 */ /* 0x000ea400080010ff */
[----:B--2---:R-:W-:Y:S05]  /*ae40*/  @!P0 BRA `(.L_x_133) ;  /* 0xfffffffc00f08947 */ /* 0x004fea000383ffff */
[----:B------:R-:W-:Y:S05]  /*ae50*/  BRA `(.L_x_27) ;  /* 0xffffff6c000c7947 */ /* 0x000fea000383ffff */
.L_x_32:
[----:B-1----:R1:W2:Y:S02]  /*ae60*/  SYNCS.PHASECHK.TRANS64.TRYWAIT P0, [R2+URZ+0xb0], R3 ;  /* 0x0000b003020075a7 */ /* 0x0022a400080011ff */
[----:B--2---:R-:W-:Y:S05]  /*ae70*/  @!P0 NANOSLEEP.SYNCS 0x989680 ;  /* 0x009896800000895d */ /* 0x004fea0003900000 */
[----:B------:R-:W2:Y:S02]  /*ae80*/  @!P0 SYNCS.PHASECHK.TRANS64 P0, [R2+URZ+0xb0], R3 ;  /* 0x0000b003020085a7 */ /* 0x000ea400080010ff */
[----:B--2---:R-:W-:Y:S05]  /*ae90*/  @!P0 BRA `(.L_x_32) ;  /* 0xfffffffc00f08947 */ /* 0x004fea000383ffff */
[----:B------:R-:W-:Y:S05]  /*aea0*/  BRA `(.L_x_134) ;  /* 0xffffff6c009c7947 */ /* 0x000fea000383ffff */
.L_x_36:
[----:B----4-:R-:W-:-:S07]  /*aeb0*/  MOV R0, UR5 ;  /* 0x0000000500007c02 */ /* 0x010fce0008000f00 */
.L_x_135:
[----:B-1----:R1:W2:Y:S02]  /*aec0*/  SYNCS.PHASECHK.TRANS64.TRYWAIT P0, [R0+URZ], R3 ;  /* 0x00000003000075a7 */ /* 0x0022a400080011ff */
[----:B--2---:R-:W-:Y:S05]  /*aed0*/  @!P0 NANOSLEEP.SYNCS 0x989680 ;  /* 0x009896800000895d */ /* 0x004fea0003900000 */
[----:B------:R-:W2:Y:S02]  /*aee0*/  @!P0 SYNCS.PHASECHK.TRANS64 P0, [R0+URZ], R3 ;  /* 0x00000003000085a7 */ /* 0x000ea400080010ff */
[----:B--2---:R-:W-:Y:S05]  /*aef0*/  @!P0 BRA `(.L_x_135) ;  /* 0xfffffffc00f08947 */ /* 0x004fea000383ffff */
[----:B------:R-:W-:Y:S05]  /*af00*/  BRA `(.L_x_136) ;  /* 0xffffff74000c7947 */ /* 0x000fea000383ffff */
.L_x_37:
[----:B----4-:R-:W-:-:S07]  /*af10*/  MOV R0, UR5 ;  /* 0x0000000500007c02 */ /* 0x010fce0008000f00 */
.L_x_137:
[----:B-1----:R1:W2:Y:S02]  /*af20*/  SYNCS.PHASECHK.TRANS64.TRYWAIT P0, [R0+URZ], R3 ;  /* 0x00000003000075a7 */ /* 0x0022a400080011ff */
[----:B--2---:R-:W-:Y:S05]  /*af30*/  @!P0 NANOSLEEP.SYNCS 0x989680 ;  /* 0x009896800000895d */ /* 0x004fea0003900000 */
[----:B------:R-:W2:Y:S02]  /*af40*/  @!P0 SYNCS.PHASECHK.TRANS64 P0, [R0+URZ], R3 ;  /* 0x00000003000085a7 */ /* 0x000ea400080010ff */
[----:B--2---:R-:W-:Y:S05]  /*af50*/  @!P0 BRA `(.L_x_137) ;  /* 0xfffffffc00f08947 */ /* 0x004fea000383ffff */
[----:B------:R-:W-:Y:S05]  /*af60*/  BRA `(.L_x_138) ;  /* 0xffffff7400187947 */ /* 0x000fea000383ffff */
.L_x_38:
[----:B----4-:R-:W-:-:S07]  /*af70*/  MOV R0, UR5 ;  /* 0x0000000500007c02 */ /* 0x010fce0008000f00 */
.L_x_139:
[----:B-1----:R1:W2:Y:S02]  /*af80*/  SYNCS.PHASECHK.TRANS64.TRYWAIT P0, [R0+URZ], R3 ;  /* 0x00000003000075a7 */ /* 0x0022a400080011ff */
[----:B--2---:R-:W-:Y:S05]  /*af90*/  @!P0 NANOSLEEP.SYNCS 0x989680 ;  /* 0x009896800000895d */ /* 0x004fea0003900000 */
[----:B------:R-:W2:Y:S02]  /*afa0*/  @!P0 SYNCS.PHASECHK.TRANS64 P0, [R0+URZ], R3 ;  /* 0x00000003000085a7 */ /* 0x000ea400080010ff */
[----:B--2---:R-:W-:Y:S05]  /*afb0*/  @!P0 BRA `(.L_x_139) ;  /* 0xfffffffc00f08947 */ /* 0x004fea000383ffff */
[----:B------:R-:W-:Y:S05]  /*afc0*/  BRA `(.L_x_140) ;  /* 0xffffff7400247947 */ /* 0x000fea000383ffff */
.L_x_39:
[----:B----4-:R-:W-:-:S07]  /*afd0*/  MOV R0, UR5 ;  /* 0x0000000500007c02 */ /* 0x010fce0008000f00 */
.L_x_141:
[----:B-1----:R1:W2:Y:S02]  /*afe0*/  SYNCS.PHASECHK.TRANS64.TRYWAIT P0, [R0+URZ], R3 ;  /* 0x00000003000075a7 */ /* 0x0022a400080011ff */
[----:B--2---:R-:W-:Y:S05]  /*aff0*/  @!P0 NANOSLEEP.SYNCS 0x989680 ;  /* 0x009896800000895d */ /* 0x004fea0003900000 */
[----:B------:R-:W2:Y:S02]  /*b000*/  @!P0 SYNCS.PHASECHK.TRANS64 P0, [R0+URZ], R3 ;  /* 0x00000003000085a7 */ /* 0x000ea400080010ff */
[----:B--2---:R-:W-:Y:S05]  /*b010*/  @!P0 BRA `(.L_x_141) ;  /* 0xfffffffc00f08947 */ /* 0x004fea000383ffff */
[----:B------:R-:W-:Y:S05]  /*b020*/  BRA `(.L_x_142) ;  /* 0xffffff7400307947 */ /* 0x000fea000383ffff */
.L_x_40:
[----:B----4-:R-:W-:-:S07]  /*b030*/  MOV R0, UR5 ;  /* 0x0000000500007c02 */ /* 0x010fce0008000f00 */
.L_x_143:
[----:B-1----:R1:W2:Y:S02]  /*b040*/  SYNCS.PHASECHK.TRANS64.TRYWAIT P0, [R0+URZ], R3 ;  /* 0x00000003000075a7 */ /* 0x0022a400080011ff */
[----:B--2---:R-:W-:Y:S05]  /*b050*/  @!P0 NANOSLEEP.SYNCS 0x989680 ;  /* 0x009896800000895d */ /* 0x004fea0003900000 */
[----:B------:R-:W2:Y:S02]  /*b060*/  @!P0 SYNCS.PHASECHK.TRANS64 P0, [R0+URZ], R3 ;  /* 0x00000003000085a7 */ /* 0x000ea400080010ff */
[----:B--2---:R-:W-:Y:S05]  /*b070*/  @!P0 BRA `(.L_x_143) ;  /* 0xfffffffc00f08947 */ /* 0x004fea000383ffff */
[----:B------:R-:W-:Y:S05]  /*b080*/  BRA `(.L_x_144) ;  /* 0xffffff74003c7947 */ /* 0x000fea000383ffff */
.L_x_43:
[----:B-1----:R1:W2:Y:S02]  /*b090*/  SYNCS.PHASECHK.TRANS64.TRYWAIT P0, [R0+URZ+0xf0], R5 ;  /* 0x0000f005000075a7 */ /* 0x0022a400080011ff */
[----:B--2---:R-:W-:Y:S05]  /*b0a0*/  @!P0 NANOSLEEP.SYNCS 0x989680 ;  /* 0x009896800000895d */ /* 0x004fea0003900000 */
[----:B------:R-:W2:Y:S02]  /*b0b0*/  @!P0 SYNCS.PHASECHK.TRANS64 P0, [R0+URZ+0xf0], R5 ;  /* 0x0000f005000085a7 */ /* 0x000ea400080010ff */
[----:B--2---:R-:W-:Y:S05]  /*b0c0*/  @!P0 BRA `(.L_x_43) ;  /* 0xfffffffc00f08947 */ /* 0x004fea000383ffff */
[----:B------:R-:W-:Y:S05]  /*b0d0*/  BRA `(.L_x_145) ;  /* 0xffffff7400987947 */ /* 0x000fea000383ffff */
.L_x_44:
[----:B------:R-:W-:-:S07]  /*b0e0*/  MOV R0, UR5 ;  /* 0x0000000500007c02 */ /* 0x000fce0008000f00 */
.L_x_146:
[----:B-1----:R1:W2:Y:S02]  /*b0f0*/  SYNCS.PHASECHK.TRANS64.TRYWAIT P0, [R0+URZ+0xc0], R5 ;  /* 0x0000c005000075a7 */ /* 0x0022a400080011ff */
[----:B--2---:R-:W-:Y:S05]  /*b100*/  @!P0 NANOSLEEP.SYNCS 0x989680 ;  /* 0x009896800000895d */ /* 0x004fea0003900000 */
[----:B------:R-:W2:Y:S02]  /*b110*/  @!P0 SYNCS.PHASECHK.TRANS64 P0, [R0+URZ+0xc0], R5 ;  /* 0x0000c005000085a7 */ /* 0x000ea400080010ff */
[----:B--2---:R-:W-:Y:S05]  /*b120*/  @!P0 BRA `(.L_x_146) ;  /* 0xfffffffc00f08947 */ /* 0x004fea000383ffff */
[----:B------:R-:W-:Y:S05]  /*b130*/  BRA `(.L_x_147) ;  /* 0xffffff7400a87947 */ /* 0x000fea000383ffff */
.L_x_45:
[----:B-1----:R1:W2:Y:S02]  /*b140*/  SYNCS.PHASECHK.TRANS64.TRYWAIT P1, [R0+URZ+0xb0], R5 ;  /* 0x0000b005000075a7 */ /* 0x0022a400080211ff */
[----:B--2---:R-:W-:Y:S05]  /*b150*/  @!P1 NANOSLEEP.SYNCS 0x989680 ;  /* 0x009896800000995d */ /* 0x004fea0003900000 */
[----:B------:R-:W2:Y:S02]  /*b160*/  @!P1 SYNCS.PHASECHK.TRANS64 P1, [R0+URZ+0xb0], R5 ;  /* 0x0000b005000095a7 */ /* 0x000ea400080210ff */
[----:B--2---:R-:W-:Y:S05]  /*b170*/  @!P1 BRA `(.L_x_45) ;  /* 0xfffffffc00f09947 */ /* 0x004fea000383ffff */
[----:B------:R-:W-:Y:S05]  /*b180*/  BRA `(.L_x_148) ;  /* 0xffffff7400d87947 */ /* 0x000fea000383ffff */
.L_x_48:
[----:B------:R-:W-:-:S07]  /*b190*/  MOV R0, UR5 ;  /* 0x0000000500007c02 */ /* 0x000fce0008000f00 */
.L_x_149:
[----:B-1----:R1:W2:Y:S02]  /*b1a0*/  SYNCS.PHASECHK.TRANS64.TRYWAIT P0, [R0+URZ+0xc0], R3 ;  /* 0x0000c003000075a7 */ /* 0x0022a400080011ff */
[----:B--2---:R-:W-:Y:S05]  /*b1b0*/  @!P0 NANOSLEEP.SYNCS 0x989680 ;  /* 0x009896800000895d */ /* 0x004fea0003900000 */
[----:B------:R-:W2:Y:S02]  /*b1c0*/  @!P0 SYNCS.PHASECHK.TRANS64 P0, [R0+URZ+0xc0], R3 ;  /* 0x0000c003000085a7 */ /* 0x000ea400080010ff */
[----:B--2---:R-:W-:Y:S05]  /*b1d0*/  @!P0 BRA `(.L_x_149) ;  /* 0xfffffffc00f08947 */ /* 0x004fea000383ffff */
[----:B------:R-:W-:Y:S05]  /*b1e0*/  BRA `(.L_x_47) ;  /* 0xffffff78002c7947 */ /* 0x000fea000383ffff */
.L_x_55:
[----:B-1----:R1:W2:Y:S02]  /*b1f0*/  SYNCS.PHASECHK.TRANS64.TRYWAIT P1, [R0+URZ+0xb0], R5 ;  /* 0x0000b005000075a7 */ /* 0x0022a400080211ff */
[----:B--2---:R-:W-:Y:S05]  /*b200*/  @!P1 NANOSLEEP.SYNCS 0x989680 ;  /* 0x009896800000995d */ /* 0x004fea0003900000 */
[----:B------:R-:W2:Y:S02]  /*b210*/  @!P1 SYNCS.PHASECHK.TRANS64 P1, [R0+URZ+0xb0], R5 ;  /* 0x0000b005000095a7 */ /* 0x000ea400080210ff */
[----:B--2---:R-:W-:Y:S05]  /*b220*/  @!P1 BRA `(.L_x_55) ;  /* 0xfffffffc00f09947 */ /* 0x004fea000383ffff */
[----:B------:R-:W-:Y:S05]  /*b230*/  BRA `(.L_x_150) ;  /* 0xffffff7c008c7947 */ /* 0x000fea000383ffff */
.L_x_56:
[----:B------:R-:W-:-:S07]  /*b240*/  MOV R3, UR8 ;  /* 0x0000000800037c02 */ /* 0x000fce0008000f00 */
.L_x_151:
[----:B-1----:R1:W2:Y:S02]  /*b250*/  SYNCS.PHASECHK.TRANS64.TRYWAIT P0, [R3+URZ+0xe0], R0 ;  /* 0x0000e000030075a7 */ /* 0x0022a400080011ff */
[----:B--2---:R-:W-:Y:S05]  /*b260*/  @!P0 NANOSLEEP.SYNCS 0x989680 ;  /* 0x009896800000895d */ /* 0x004fea0003900000 */
[----:B------:R-:W2:Y:S02]  /*b270*/  @!P0 SYNCS.PHASECHK.TRANS64 P0, [R3+URZ+0xe0], R0 ;  /* 0x0000e000030085a7 */ /* 0x000ea400080010ff */
[----:B--2---:R-:W-:Y:S05]  /*b280*/  @!P0 BRA `(.L_x_151) ;  /* 0xfffffffc00f08947 */ /* 0x004fea000383ffff */
[----:B------:R-:W-:Y:S05]  /*b290*/  BRA `(.L_x_152) ;  /* 0xffffff7c00c47947 */ /* 0x000fea000383ffff */
.L_x_59:
[----:B------:R-:W-:Y:S07]  /*b2a0*/  MOV R0, UR7 ;  /* 0x0000000700007c02 */ /* 0x000fee0008000f00 */
.L_x_153:
[----:B-1----:R1:W2:Y:S02]  /*b2b0*/  SYNCS.PHASECHK.TRANS64.TRYWAIT P0, [R0+URZ], R3 ;  /* 0x00000003000075a7 */ /* 0x0022a400080011ff */
[----:B--2---:R-:W-:Y:S05]  /*b2c0*/  @!P0 NANOSLEEP.SYNCS 0x989680 ;  /* 0x009896800000895d */ /* 0x004fea0003900000 */
[----:B------:R-:W2:Y:S02]  /*b2d0*/  @!P0 SYNCS.PHASECHK.TRANS64 P0, [R0+URZ], R3 ;  /* 0x00000003000085a7 */ /* 0x000ea400080010ff */
[----:B--2---:R-:W-:Y:S05]  /*b2e0*/  @!P0 BRA `(.L_x_153) ;  /* 0xfffffffc00f08947 */ /* 0x004fea000383ffff */
[----:B------:R-:W-:Y:S05]  /*b2f0*/  BRA `(.L_x_58) ;  /* 0xffffff7c00e07947 */ /* 0x000fea000383ffff */
.L_x_62:
[----:B------:R-:W-:-:S07]  /*b300*/  MOV R0, UR5 ;  /* 0x0000000500007c02 */ /* 0x000fce0008000f00 */
.L_x_154:
[----:B--2---:R2:W3:Y:S02]  /*b310*/  SYNCS.PHASECHK.TRANS64.TRYWAIT P0, [R0+URZ], R3 ;  /* 0x00000003000075a7 */ /* 0x0044e400080011ff */
[----:B---3--:R-:W-:Y:S05]  /*b320*/  @!P0 NANOSLEEP.SYNCS 0x989680 ;  /* 0x009896800000895d */ /* 0x008fea0003900000 */
[----:B------:R-:W3:Y:S02]  /*b330*/  @!P0 SYNCS.PHASECHK.TRANS64 P0, [R0+URZ], R3 ;  /* 0x00000003000085a7 */ /* 0x000ee400080010ff */
[----:B---3--:R-:W-:Y:S05]  /*b340*/  @!P0 BRA `(.L_x_154) ;  /* 0xfffffffc00f08947 */ /* 0x008fea000383ffff */
[----:B------:R-:W-:Y:S05]  /*b350*/  BRA `(.L_x_155) ;  /* 0xffffff8000947947 */ /* 0x000fea000383ffff */
.L_x_63:
[----:B------:R-:W-:-:S07]  /*b360*/  MOV R0, UR7 ;  /* 0x0000000700007c02 */ /* 0x000fce0008000f00 */
.L_x_156:
[----:B--2---:R2:W3:Y:S02]  /*b370*/  SYNCS.PHASECHK.TRANS64.TRYWAIT P0, [R0+URZ], R3 ;  /* 0x00000003000075a7 */ /* 0x0044e400080011ff */
[----:B---3--:R-:W-:Y:S05]  /*b380*/  @!P0 NANOSLEEP.SYNCS 0x989680 ;  /* 0x009896800000895d */ /* 0x008fea0003900000 */
[----:B------:R-:W3:Y:S02]  /*b390*/  @!P0 SYNCS.PHASECHK.TRANS64 P0, [R0+URZ], R3 ;  /* 0x00000003000085a7 */ /* 0x000ee400080010ff */
[----:B---3--:R-:W-:Y:S05]  /*b3a0*/  @!P0 BRA `(.L_x_156) ;  /* 0xfffffffc00f08947 */ /* 0x008fea000383ffff */
[----:B------:R-:W-:Y:S05]  /*b3b0*/  BRA `(.L_x_157) ;  /* 0xffffff8000a07947 */ /* 0x000fea000383ffff */
.L_x_68:
[----:B--2---:R2:W3:Y:S02]  /*b3c0*/  SYNCS.PHASECHK.TRANS64.TRYWAIT P0, [R0+URZ+0xb0], R3 ;  /* 0x0000b003000075a7 */ /* 0x0044e400080011ff */
[----:B---3--:R-:W-:Y:S05]  /*b3d0*/  @!P0 NANOSLEEP.SYNCS 0x989680 ;  /* 0x009896800000895d */ /* 0x008fea0003900000 */
[----:B------:R-:W3:Y:S02]  /*b3e0*/  @!P0 SYNCS.PHASECHK.TRANS64 P0, [R0+URZ+0xb0], R3 ;  /* 0x0000b003000085a7 */ /* 0x000ee400080010ff */
[----:B---3--:R-:W-:Y:S05]  /*b3f0*/  @!P0 BRA `(.L_x_68) ;  /* 0xfffffffc00f08947 */ /* 0x008fea000383ffff */
[----:B------:R-:W-:Y:S05]  /*b400*/  BRA `(.L_x_158) ;  /* 0xffffff8400ac7947 */ /* 0x000fea000383ffff */
.L_x_71:
[----:B------:R-:W-:Y:S07]  /*b410*/  MOV R0, UR7 ;  /* 0x0000000700007c02 */ /* 0x000fee0008000f00 */
.L_x_159:
[----:B--2---:R2:W3:Y:S02]  /*b420*/  SYNCS.PHASECHK.TRANS64.TRYWAIT P0, [R0+URZ+0xa8], R3 ;  /* 0x0000a803000075a7 */ /* 0x0044e400080011ff */
[----:B---3--:R-:W-:Y:S05]  /*b430*/  @!P0 NANOSLEEP.SYNCS 0x989680 ;  /* 0x009896800000895d */ /* 0x008fea0003900000 */
[----:B------:R-:W3:Y:S02]  /*b440*/  @!P0 SYNCS.PHASECHK.TRANS64 P0, [R0+URZ+0xa8], R3 ;  /* 0x0000a803000085a7 */ /* 0x000ee400080010ff */
[----:B---3--:R-:W-:Y:S05]  /*b450*/  @!P0 BRA `(.L_x_159) ;  /* 0xfffffffc00f08947 */ /* 0x008fea000383ffff */
[----:B------:R-:W-:Y:S05]  /*b460*/  BRA `(.L_x_70) ;  /* 0xffffff88008c7947 */ /* 0x000fea000383ffff */
.L_x_74:
[----:B------:R-:W-:Y:S07]  /*b470*/  MOV R3, UR7 ;  /* 0x0000000700037c02 */ /* 0x000fee0008000f00 */
.L_x_160:
[----:B-1----:R1:W2:Y:S02]  /*b480*/  SYNCS.PHASECHK.TRANS64.TRYWAIT P0, [R3+URZ+0x80], R12 ;  /* 0x0000800c030075a7 */ /* 0x0022a400080011ff */
[----:B--2---:R-:W-:Y:S05]  /*b490*/  @!P0 NANOSLEEP.SYNCS 0x989680 ;  /* 0x009896800000895d */ /* 0x004fea0003900000 */
[----:B------:R-:W2:Y:S02]  /*b4a0*/  @!P0 SYNCS.PHASECHK.TRANS64 P0, [R3+URZ+0x80], R12 ;  /* 0x0000800c030085a7 */ /* 0x000ea400080010ff */
[----:B--2---:R-:W-:Y:S05]  /*b4b0*/  @!P0 BRA `(.L_x_160) ;  /* 0xfffffffc00f08947 */ /* 0x004fea000383ffff */
[----:B------:R-:W-:Y:S05]  /*b4c0*/  BRA `(.L_x_161) ;  /* 0xffffff8c00047947 */ /* 0x000fea000383ffff */
.L_x_75:
[----:B-1----:R-:W-:Y:S07]  /*b4d0*/  MOV R3, UR7 ;  /* 0x0000000700037c02 */ /* 0x002fee0008000f00 */
.L_x_162:
[----:B-1----:R1:W2:Y:S02]  /*b4e0*/  SYNCS.PHASECHK.TRANS64.TRYWAIT P0, [R3+URZ+0x88], R12 ;  /* 0x0000880c030075a7 */ /* 0x0022a400080011ff */
[----:B--2---:R-:W-:Y:S05]  /*b4f0*/  @!P0 NANOSLEEP.SYNCS 0x989680 ;  /* 0x009896800000895d */ /* 0x004fea0003900000 */
[----:B------:R-:W2:Y:S02]  /*b500*/  @!P0 SYNCS.PHASECHK.TRANS64 P0, [R3+URZ+0x88], R12 ;  /* 0x0000880c030085a7 */ /* 0x000ea400080010ff */
[----:B--2---:R-:W-:Y:S05]  /*b510*/  @!P0 BRA `(.L_x_162) ;  /* 0xfffffffc00f08947 */ /* 0x004fea000383ffff */
[----:B------:R-:W-:Y:S05]  /*b520*/  BRA `(.L_x_163) ;  /* 0xffffff8c00407947 */ /* 0x000fea000383ffff */
.L_x_76:
[----:B-1----:R-:W-:Y:S07]  /*b530*/  MOV R3, UR7 ;  /* 0x0000000700037c02 */ /* 0x002fee0008000f00 */
.L_x_164:
[----:B-1----:R1:W2:Y:S02]  /*b540*/  SYNCS.PHASECHK.TRANS64.TRYWAIT P0, [R3+URZ+0x90], R12 ;  /* 0x0000900c030075a7 */ /* 0x0022a400080011ff */
[----:B--2---:R-:W-:Y:S05]  /*b550*/  @!P0 NANOSLEEP.SYNCS 0x989680 ;  /* 0x009896800000895d */ /* 0x004fea0003900000 */
[----:B------:R-:W2:Y:S02]  /*b560*/  @!P0 SYNCS.PHASECHK.TRANS64 P0, [R3+URZ+0x90], R12 ;  /* 0x0000900c030085a7 */ /* 0x000ea400080010ff */
[----:B--2---:R-:W-:Y:S05]  /*b570*/  @!P0 BRA `(.L_x_164) ;  /* 0xfffffffc00f08947 */ /* 0x004fea000383ffff */
[----:B------:R-:W-:Y:S05]  /*b580*/  BRA `(.L_x_165) ;  /* 0xffffff8c00887947 */ /* 0x000fea000383ffff */
.L_x_77:
[----:B------:R-:W-:Y:S07]  /*b590*/  MOV R3, UR7 ;  /* 0x0000000700037c02 */ /* 0x000fee0008000f00 */
.L_x_166:
[----:B-1----:R1:W2:Y:S02]  /*b5a0*/  SYNCS.PHASECHK.TRANS64.TRYWAIT P0, [R3+URZ+0x98], R12 ;  /* 0x0000980c030075a7 */ /* 0x0022a400080011ff */
[----:B--2---:R-:W-:Y:S05]  /*b5b0*/  @!P0 NANOSLEEP.SYNCS 0x989680 ;  /* 0x009896800000895d */ /* 0x004fea0003900000 */
[----:B------:R-:W2:Y:S02]  /*b5c0*/  @!P0 SYNCS.PHASECHK.TRANS64 P0, [R3+URZ+0x98], R12 ;  /* 0x0000980c030085a7 */ /* 0x000ea400080010ff */
[----:B--2---:R-:W-:Y:S05]  /*b5d0*/  @!P0 BRA `(.L_x_166) ;  /* 0xfffffffc00f08947 */ /* 0x004fea000383ffff */
[----:B------:R-:W-:Y:S05]  /*b5e0*/  BRA `(.L_x_167) ;  /* 0xffffff9000107947 */ /* 0x000fea000383ffff */
.L_x_79:
[----:B------:R-:W-:-:S07]  /*b5f0*/  MOV R0, UR7 ;  /* 0x0000000700007c02 */ /* 0x000fce0008000f00 */
.L_x_168:
[----:B-1----:R1:W3:Y:S02]  /*b600*/  SYNCS.PHASECHK.TRANS64.TRYWAIT P0, [R0+URZ+0x80], R3 ;  /* 0x00008003000075a7 */ /* 0x0022e400080011ff */
[----:B---3--:R-:W-:Y:S05]  /*b610*/  @!P0 NANOSLEEP.SYNCS 0x989680 ;  /* 0x009896800000895d */ /* 0x008fea0003900000 */
[----:B------:R-:W3:Y:S02]  /*b620*/  @!P0 SYNCS.PHASECHK.TRANS64 P0, [R0+URZ+0x80], R3 ;  /* 0x00008003000085a7 */ /* 0x000ee400080010ff */
[----:B---3--:R-:W-:Y:S05]  /*b630*/  @!P0 BRA `(.L_x_168) ;  /* 0xfffffffc00f08947 */ /* 0x008fea000383ffff */
[----:B------:R-:W-:Y:S05]  /*b640*/  BRA `(.L_x_169) ;  /* 0xffffff9000807947 */ /* 0x000fea000383ffff */
.L_x_80:
[----:B-1----:R-:W-:-:S07]  /*b650*/  MOV R0, UR7 ;  /* 0x0000000700007c02 */ /* 0x002fce0008000f00 */
.L_x_170:
[----:B-1----:R1:W3:Y:S02]  /*b660*/  SYNCS.PHASECHK.TRANS64.TRYWAIT P0, [R0+URZ+0x88], R3 ;  /* 0x00008803000075a7 */ /* 0x0022e400080011ff */
[----:B---3--:R-:W-:Y:S05]  /*b670*/  @!P0 NANOSLEEP.SYNCS 0x989680 ;  /* 0x009896800000895d */ /* 0x008fea0003900000 */
[----:B------:R-:W3:Y:S02]  /*b680*/  @!P0 SYNCS.PHASECHK.TRANS64 P0, [R0+URZ+0x88], R3 ;  /* 0x00008803000085a7 */ /* 0x000ee400080010ff */
[----:B---3--:R-:W-:Y:S05]  /*b690*/  @!P0 BRA `(.L_x_170) ;  /* 0xfffffffc00f08947 */ /* 0x008fea000383ffff */
[----:B------:R-:W-:Y:S05]  /*b6a0*/  BRA `(.L_x_171) ;  /* 0xffffff9000707947 */ /* 0x000fea000383ffff */
.L_x_81:
[----:B-1----:R-:W-:-:S07]  /*b6b0*/  MOV R0, UR7 ;  /* 0x0000000700007c02 */ /* 0x002fce0008000f00 */
.L_x_172:
[----:B-1----:R1:W3:Y:S02]  /*b6c0*/  SYNCS.PHASECHK.TRANS64.TRYWAIT P0, [R0+URZ+0x90], R3 ;  /* 0x00009003000075a7 */ /* 0x0022e400080011ff */
[----:B---3--:R-:W-:Y:S05]  /*b6d0*/  @!P0 NANOSLEEP.SYNCS 0x989680 ;  /* 0x009896800000895d */ /* 0x008fea0003900000 */
[----:B------:R-:W3:Y:S02]  /*b6e0*/  @!P0 SYNCS.PHASECHK.TRANS64 P0, [R0+URZ+0x90], R3 ;  /* 0x00009003000085a7 */ /* 0x000ee400080010ff */
[----:B---3--:R-:W-:Y:S05]  /*b6f0*/  @!P0 BRA `(.L_x_172) ;  /* 0xfffffffc00f08947 */ /* 0x008fea000383ffff */
[----:B------:R-:W-:Y:S05]  /*b700*/  BRA `(.L_x_173) ;  /* 0xffffff9000607947 */ /* 0x000fea000383ffff */
.L_x_83:
[----:B--2---:R2:W4:Y:S02]  /*b710*/  SYNCS.PHASECHK.TRANS64.TRYWAIT P0, [R0+URZ+0xb0], R3 ;  /* 0x0000b003000075a7 */ /* 0x00452400080011ff */
[----:B----4-:R-:W-:Y:S05]  /*b720*/  @!P0 NANOSLEEP.SYNCS 0x989680 ;  /* 0x009896800000895d */ /* 0x010fea0003900000 */
[----:B------:R-:W4:Y:S02]  /*b730*/  @!P0 SYNCS.PHASECHK.TRANS64 P0, [R0+URZ+0xb0], R3 ;  /* 0x0000b003000085a7 */ /* 0x000f2400080010ff */
[----:B----4-:R-:W-:Y:S05]  /*b740*/  @!P0 BRA `(.L_x_83) ;  /* 0xfffffffc00f08947 */ /* 0x010fea000383ffff */
[----:B------:R-:W-:Y:S05]  /*b750*/  BRA `(.L_x_174) ;  /* 0xffffff9400347947 */ /* 0x000fea000383ffff */
.L_x_94:
[----:B-1----:R-:W-:Y:S04]  /*b760*/  MOV R3, UR48 ;  /* 0x0000003000037c02 */ /* 0x002fe80008000f00 */
[----:B------:R1:W3:Y:S03]  /*b770*/  SYNCS.PHASECHK.TRANS64.TRYWAIT P1, [R3+URZ+0x60], R4 ;  /* 0x00006004030075a7 */ /* 0x0002e600080211ff */
[----:B---3--:R-:W-:Y:S05]  /*b780*/  @!P1 NANOSLEEP.SYNCS 0x989680 ;  /* 0x009896800000995d */ /* 0x008fea0003900000 */
[----:B------:R-:W3:Y:S02]  /*b790*/  @!P1 SYNCS.PHASECHK.TRANS64 P1, [R3+URZ+0x60], R4 ;  /* 0x00006004030095a7 */ /* 0x000ee400080210ff */
[----:B---3--:R-:W-:Y:S05]  /*b7a0*/  @!P1 BRA `(.L_x_94) ;  /* 0xfffffffc00ec9947 */ /* 0x008fea000383ffff */
[----:B------:R-:W-:Y:S05]  /*b7b0*/  BRA `(.L_x_93) ;  /* 0xffffffa000887947 */ /* 0x000fea000383ffff */
.L_x_96:
[----:B-1----:R1:W4:Y:S02]  /*b7c0*/  SYNCS.PHASECHK.TRANS64.TRYWAIT P0, [R87+URZ+0xd0], R0 ;  /* 0x0000d000570075a7 */ /* 0x00232400080011ff */
[----:B----4-:R-:W-:Y:S05]  /*b7d0*/  @!P0 NANOSLEEP.SYNCS 0x989680 ;  /* 0x009896800000895d */ /* 0x010fea0003900000 */
[----:B------:R-:W4:Y:S02]  /*b7e0*/  @!P0 SYNCS.PHASECHK.TRANS64 P0, [R87+URZ+0xd0], R0 ;  /* 0x0000d000570085a7 */ /* 0x000f2400080010ff */
[----:B----4-:R-:W-:Y:S05]  /*b7f0*/  @!P0 BRA `(.L_x_96) ;  /* 0xfffffffc00f08947 */ /* 0x010fea000383ffff */
[----:B------:R-:W-:Y:S05]  /*b800*/  BRA `(.L_x_95) ;  /* 0xffffffa000e87947 */ /* 0x000fea000383ffff */
.L_x_105:
[----:B--2---:R2:W3:Y:S02]  /*b810*/  SYNCS.PHASECHK.TRANS64.TRYWAIT P0, [R3+URZ+0x60], R0 ;  /* 0x00006000030075a7 */ /* 0x0044e400080011ff */
[----:B---3--:R-:W-:Y:S05]  /*b820*/  @!P0 NANOSLEEP.SYNCS 0x989680 ;  /* 0x009896800000895d */ /* 0x008fea0003900000 */
[----:B------:R-:W3:Y:S02]  /*b830*/  @!P0 SYNCS.PHASECHK.TRANS64 P0, [R3+URZ+0x60], R0 ;  /* 0x00006000030085a7 */ /* 0x000ee400080010ff */
[----:B---3--:R-:W-:Y:S05]  /*b840*/  @!P0 BRA `(.L_x_105) ;  /* 0xfffffffc00f08947 */ /* 0x008fea000383ffff */
[----:B------:R-:W-:Y:S05]  /*b850*/  BRA `(.L_x_104) ;  /* 0xffffffb400b07947 */ /* 0x000fea000383ffff */
.L_x_113:
[----:B--2---:R2:W3:Y:S02]  /*b860*/  SYNCS.PHASECHK.TRANS64.TRYWAIT P0, [R0+URZ+0x60], R7 ;  /* 0x00006007000075a7 */ /* 0x0044e400080011ff */
[----:B---3--:R-:W-:Y:S05]  /*b870*/  @!P0 NANOSLEEP.SYNCS 0x989680 ;  /* 0x009896800000895d */ /* 0x008fea0003900000 */
[----:B------:R-:W3:Y:S02]  /*b880*/  @!P0 SYNCS.PHASECHK.TRANS64 P0, [R0+URZ+0x60], R7 ;  /* 0x00006007000085a7 */ /* 0x000ee400080010ff */
[----:B---3--:R-:W-:Y:S05]  /*b890*/  @!P0 BRA `(.L_x_113) ;  /* 0xfffffffc00f08947 */ /* 0x008fea000383ffff */
[----:B------:R-:W-:Y:S05]  /*b8a0*/  BRA `(.L_x_112) ;  /* 0xffffffc800a47947 */ /* 0x000fea000383ffff */
.L_x_121:
[----:B-1----:R1:W2:Y:S02]  /*b8b0*/  SYNCS.PHASECHK.TRANS64.TRYWAIT P0, [R3+URZ+0x60], R0 ;  /* 0x00006000030075a7 */ /* 0x0022a400080011ff */
[----:B--2---:R-:W-:Y:S05]  /*b8c0*/  @!P0 NANOSLEEP.SYNCS 0x989680 ;  /* 0x009896800000895d */ /* 0x004fea0003900000 */
[----:B------:R-:W2:Y:S02]  /*b8d0*/  @!P0 SYNCS.PHASECHK.TRANS64 P0, [R3+URZ+0x60], R0 ;  /* 0x00006000030085a7 */ /* 0x000ea400080010ff */
[----:B--2---:R-:W-:Y:S05]  /*b8e0*/  @!P0 BRA `(.L_x_121) ;  /* 0xfffffffc00f08947 */ /* 0x004fea000383ffff */
[----:B------:R-:W-:Y:S05]  /*b8f0*/  BRA `(.L_x_120) ;  /* 0xffffffdc00987947 */ /* 0x000fea000383ffff */
        .weak           $__internal_0_$__cuda_sm10x_tcgen05_guardrail_trap_col_being_dealloced_not_returned_by_alloc
        .type           $__internal_0_$__cuda_sm10x_tcgen05_guardrail_trap_col_being_dealloced_not_returned_by_alloc,@function
        .size           $__internal_0_$__cuda_sm10x_tcgen05_guardrail_trap_col_being_dealloced_not_returned_by_alloc,($__internal_1_$__cuda_sm10x_tcgen05_guardrail_trap_phase_invalid_during_alloc - $__internal_0_$__cuda_sm10x_tcgen05_guardrail_trap_col_being_dealloced_not_returned_by_alloc)
$__internal_0_$__cuda_sm10x_tcgen05_guardrail_trap_col_being_dealloced_not_returned_by_alloc:
[----:B------:R-:W-:Y:S05]  /*b900*/  BPT.TRAP 0x1 ;  /* 0x000000040000795c */ /* 0x000fea0000300000 */
[----:B------:R-:W-:-:S04]  /*b910*/  HFMA2 R3, -RZ, RZ, 0, 0 ;  /* 0x00000000ff037431 */ /* 0x000fc800000001ff */
[----:B------:R-:W-:Y:S05]  /*b920*/  RET.REL.NODEC R2 `(_ZN7cutlass13device_kernelINS_4gemm6kernel13GemmUniversalIN4cute5tupleIJiiiiEEENS1_10collective13CollectiveMmaINS1_35MainloopSm100TmaUmmaWarpSpecializedILi6ELi2ELi2ENS5_IJNS4_1CILi1EEESB_SB_EEEEENS5_IJNSA_ILi128EEENSA_ILi256EEENSA_ILi32EEEEEENS_6half_tENS5_IJlSB_lEEESI_SJ_NS4_8TiledMMAINS4_8MMA_AtomIJNS4_20SM100_MMA_F16BF16_SSISI_SI_fLi128ELi256ELNS4_4UMMA5MajorE0ELSO_0ELNSN_7ScaleInE0ELSP_0EEEEEENS4_6LayoutISC_NS5_IJNSA_ILi0EEEST_ST_EEEEENS5_IJNS4_10UnderscoreESW_SW_EEEEENS4_13SM90_TMA_LOADENS4_14ComposedLayoutINS4_7SwizzleILi2ELi4ELi3EEENS4_18smem_ptr_flag_bitsILi16EEENSS_INS5_IJNSA_ILi8EEESG_EEENS5_IJSG_SB_EEEEEEEvNS4_8identityESZ_S19_vS1A_EENS_8epilogue10collective18CollectiveEpilogueINS1C_23Sm100TmaWarpSpecializedILi4ELi2ELi64ELb1ELb0EEEJSH_NS5_IJNSS_ISE_SB_EENSS_INSA_ILi64EEESB_EEEEESI_SJ_SI_SJ_NS1C_6fusion15FusionCallbacksIS1G_NS1L_17LinearCombinationISI_fSI_fLNS_15FloatRoundStyleE2EEESH_S1K_JEEENS4_5SM1004TMEM4LOAD26SM100_TMEM_LOAD_32dp32b64xESZ_NS10_INS11_ILi3ELi4ELi3EEES14_NSS_INS5_IJS15_S1I_EEENS5_IJS1I_SB_EEEEEEENS4_39AutoVectorizingCopyWithAssumedAlignmentILi128EEENS4_14SM90_TMA_STOREES1Z_S21_S21_EEEvvEEEEvNT_6ParamsE) ;  /* 0xffffff4402b47950 */ /* 0x000fea0003c3ffff */
        .weak           $__internal_1_$__cuda_sm10x_tcgen05_guardrail_trap_phase_invalid_during_alloc
        .type           $__internal_1_$__cuda_sm10x_tcgen05_guardrail_trap_phase_invalid_during_alloc,@function
        .size           $__internal_1_$__cuda_sm10x_tcgen05_guardrail_trap_phase_invalid_during_alloc,($__internal_2_$__cuda_sm10x_tcgen05_guardrail_trap_unallocated_columns_being_dealloced - $__internal_1_$__cuda_sm10x_tcgen05_guardrail_trap_phase_invalid_during_alloc)
$__internal_1_$__cuda_sm10x_tcgen05_guardrail_trap_phase_invalid_during_alloc:
[----:B------:R-:W-:Y:S05]  /*b930*/  BPT.TRAP 0x1 ;  /* 0x000000040000795c */ /* 0x000fea0000300000 */
[----:B------:R-:W-:-:S04]  /*b940*/  MOV R3, 0x0 ;  /* 0x0000000000037802 */ /* 0x000fc80000000f00 */
[----:B------:R-:W-:Y:S05]  /*b950*/  RET.REL.NODEC R2 `(_ZN7cutlass13device_kernelINS_4gemm6kernel13GemmUniversalIN4cute5tupleIJiiiiEEENS1_10collective13CollectiveMmaINS1_35MainloopSm100TmaUmmaWarpSpecializedILi6ELi2ELi2ENS5_IJNS4_1CILi1EEESB_SB_EEEEENS5_IJNSA_ILi128EEENSA_ILi256EEENSA_ILi32EEEEEENS_6half_tENS5_IJlSB_lEEESI_SJ_NS4_8TiledMMAINS4_8MMA_AtomIJNS4_20SM100_MMA_F16BF16_SSISI_SI_fLi128ELi256ELNS4_4UMMA5MajorE0ELSO_0ELNSN_7ScaleInE0ELSP_0EEEEEENS4_6LayoutISC_NS5_IJNSA_ILi0EEEST_ST_EEEEENS5_IJNS4_10UnderscoreESW_SW_EEEEENS4_13SM90_TMA_LOADENS4_14ComposedLayoutINS4_7SwizzleILi2ELi4ELi3EEENS4_18smem_ptr_flag_bitsILi16EEENSS_INS5_IJNSA_ILi8EEESG_EEENS5_IJSG_SB_EEEEEEEvNS4_8identityESZ_S19_vS1A_EENS_8epilogue10collective18CollectiveEpilogueINS1C_23Sm100TmaWarpSpecializedILi4ELi2ELi64ELb1ELb0EEEJSH_NS5_IJNSS_ISE_SB_EENSS_INSA_ILi64EEESB_EEEEESI_SJ_SI_SJ_NS1C_6fusion15FusionCallbacksIS1G_NS1L_17LinearCombinationISI_fSI_fLNS_15FloatRoundStyleE2EEESH_S1K_JEEENS4_5SM1004TMEM4LOAD26SM100_TMEM_LOAD_32dp32b64xESZ_NS10_INS11_ILi3ELi4ELi3EEES14_NSS_INS5_IJS15_S1I_EEENS5_IJS1I_SB_EEEEEEENS4_39AutoVectorizingCopyWithAssumedAlignmentILi128EEENS4_14SM90_TMA_STOREES1Z_S21_S21_EEEvvEEEEvNT_6ParamsE) ;  /* 0xffffff4402a87950 */ /* 0x000fea0003c3ffff */
        .weak           $__internal_2_$__cuda_sm10x_tcgen05_guardrail_trap_unallocated_columns_being_dealloced
        .type           $__internal_2_$__cuda_sm10x_tcgen05_guardrail_trap_unallocated_columns_being_dealloced,@function
        .size           $__internal_2_$__cuda_sm10x_tcgen05_guardrail_trap_unallocated_columns_being_dealloced,(.L_x_176 - $__internal_2_$__cuda_sm10x_tcgen05_guardrail_trap_unallocated_columns_being_dealloced)
$__internal_2_$__cuda_sm10x_tcgen05_guardrail_trap_unallocated_columns_being_dealloced:
[----:B------:R-:W-:Y:S05]  /*b960*/  BPT.TRAP 0x1 ;  /* 0x000000040000795c */ /* 0x000fea0000300000 */
[----:B------:R-:W-:-:S04]  /*b970*/  HFMA2 R3, -RZ, RZ, 0, 0 ;  /* 0x00000000ff037431 */ /* 0x000fc800000001ff */
[----:B------:R-:W-:Y:S05]  /*b980*/  RET.REL.NODEC R2 `(_ZN7cutlass13device_kernelINS_4gemm6kernel13GemmUniversalIN4cute5tupleIJiiiiEEENS1_10collective13CollectiveMmaINS1_35MainloopSm100TmaUmmaWarpSpecializedILi6ELi2ELi2ENS5_IJNS4_1CILi1EEESB_SB_EEEEENS5_IJNSA_ILi128EEENSA_ILi256EEENSA_ILi32EEEEEENS_6half_tENS5_IJlSB_lEEESI_SJ_NS4_8TiledMMAINS4_8MMA_AtomIJNS4_20SM100_MMA_F16BF16_SSISI_SI_fLi128ELi256ELNS4_4UMMA5MajorE0ELSO_0ELNSN_7ScaleInE0ELSP_0EEEEEENS4_6LayoutISC_NS5_IJNSA_ILi0EEEST_ST_EEEEENS5_IJNS4_10UnderscoreESW_SW_EEEEENS4_13SM90_TMA_LOADENS4_14ComposedLayoutINS4_7SwizzleILi2ELi4ELi3EEENS4_18smem_ptr_flag_bitsILi16EEENSS_INS5_IJNSA_ILi8EEESG_EEENS5_IJSG_SB_EEEEEEEvNS4_8identityESZ_S19_vS1A_EENS_8epilogue10collective18CollectiveEpilogueINS1C_23Sm100TmaWarpSpecializedILi4ELi2ELi64ELb1ELb0EEEJSH_NS5_IJNSS_ISE_SB_EENSS_INSA_ILi64EEESB_EEEEESI_SJ_SI_SJ_NS1C_6fusion15FusionCallbacksIS1G_NS1L_17LinearCombinationISI_fSI_fLNS_15FloatRoundStyleE2EEESH_S1K_JEEENS4_5SM1004TMEM4LOAD26SM100_TMEM_LOAD_32dp32b64xESZ_NS10_INS11_ILi3ELi4ELi3EEES14_NSS_INS5_IJS15_S1I_EEENS5_IJS1I_SB_EEEEEEENS4_39AutoVectorizingCopyWithAssumedAlignmentILi128EEENS4_14SM90_TMA_STOREES1Z_S21_S21_EEEvvEEEEvNT_6ParamsE) ;  /* 0xffffff44029c7950 */ /* 0x000fea0003c3ffff */
.L_x_175:
[----:B------:R-:W-:-:S00]  /*b990*/  BRA `(.L_x_175) ;  /* 0xfffffffc00fc7947 */ /* 0x000fc0000383ffff */
[----:B------:R-:W-:-:S00]  /*b9a0*/  NOP ;  /* 0x0000000000007918 */ /* 0x000fc00000000000 */
        /* <DEDUP_REMOVED lines=13> */
.L_x_176:


//--------------------- .nv.global.init           --------------------------
	.section	.nv.global.init,"aw",@progbits
.nv.global.init:
	.type		$str$27,@object
	.size		$str$27,($str$28 - $str$27)
$str$27:
        /*0000*/ 	.byte	0x28, 0x61, 0x64, 0x64, 0x72, 0x65, 0x73, 0x73, 0x20, 0x26, 0x20, 0x6d, 0x61, 0x73, 0x6b, 0x29
        /*0010*/ 	.byte	0x20, 0x3d, 0x3d, 0x20, 0x30, 0x00
	.type		$str$28,@object
	.size		$str$28,($str$26 - $str$28)
$str$28:
        /*0016*/ 	.byte	0x2f, 0x74, 0x6d, 0x70, 0x2f, 0x63, 0x75, 0x74, 0x6c, 0x61, 0x73, 0x73, 0x5f, 0x73, 0x77, 0x65
        /*0026*/ 	.byte	0x65, 0x70, 0x5f, 0x73, 0x72, 0x63, 0x2f, 0x69, 0x6e, 0x63, 0x6c, 0x75, 0x64, 0x65, 0x2f, 0x63
        /*0036*/ 	.byte	0x75, 0x74, 0x65, 0x2f, 0x70, 0x6f, 0x69, 0x6e, 0x74, 0x65, 0x72, 0x5f, 0x66, 0x6c, 0x61, 0x67
        /*0046*/ 	.byte	0x67, 0x65, 0x64, 0x2e, 0x68, 0x70, 0x70, 0x00
	.type		$str$26,@object
	.size		$str$26,($str$25 - $str$26)
$str$26:
        /*004e*/ 	.byte	0x2f, 0x74, 0x6d, 0x70, 0x2f, 0x63, 0x75, 0x74, 0x6c, 0x61, 0x73, 0x73, 0x5f, 0x73, 0x77, 0x65
        /*005e*/ 	.byte	0x65, 0x70, 0x5f, 0x73, 0x72, 0x63, 0x2f, 0x69, 0x6e, 0x63, 0x6c, 0x75, 0x64, 0x65, 0x2f, 0x63
        /*006e*/ 	.byte	0x75, 0x74, 0x65, 0x2f, 0x61, 0x74, 0x6f, 0x6d, 0x2f, 0x63, 0x6f, 0x70, 0x79, 0x5f, 0x74, 0x72
        /*007e*/ 	.byte	0x61, 0x69, 0x74, 0x73, 0x5f, 0x73, 0x6d, 0x31, 0x30, 0x30, 0x2e, 0x68, 0x70, 0x70, 0x00
	.type		$str$25,@object
	.size		$str$25,(__unnamed_1 - $str$25)
$str$25:
        /*008d*/ 	.byte	0x28, 0x28, 0x75, 0x69, 0x6e, 0x74, 0x33, 0x32, 0x5f, 0x74, 0x28, 0x74, 0x68, 0x72, 0x65, 0x61
        /*009d*/ 	.byte	0x64, 0x49, 0x64, 0x78, 0x2e, 0x78, 0x29, 0x20, 0x2f, 0x20, 0x33, 0x32, 0x29, 0x20, 0x25, 0x20
        /*00ad*/ 	.byte	0x34, 0x29, 0x20, 0x3d, 0x3d, 0x20, 0x28, 0x28, 0x28, 0x74, 0x6d, 0x65, 0x6d, 0x5f, 0x61, 0x64
        /*00bd*/ 	.byte	0x64, 0x72, 0x20, 0x3e, 0x3e, 0x20, 0x31, 0x36, 0x29, 0x20, 0x2f, 0x20, 0x33, 0x32, 0x29, 0x20
        /*00cd*/ 	.byte	0x25, 0x20, 0x34, 0x29, 0x00
	.type		__unnamed_1,@object
	.size		__unnamed_1,(__unnamed_2 - __unnamed_1)
__unnamed_1:
        /*00d2*/ 	.byte	0x61, 0x75, 0x74, 0x6f, 0x20, 0x63, 0x75, 0x74, 0x65, 0x3a, 0x3a, 0x61, 0x73, 0x5f, 0x70, 0x6f
        /* <DEDUP_REMOVED lines=24> */
        /*0262*/ 	.byte	0x3e, 0x3e, 0x3e, 0x3e, 0x5d, 0x00
	.type		__unnamed_2,@object
	.size		__unnamed_2,(.L_2 - __unnamed_2)
__unnamed_2:
        /* <DEDUP_REMOVED lines=43> */
        /*0518*/ 	.byte	0x74, 0x65, 0x3a, 0x3a, 0x43, 0x3c, 0x30, 0x3e, 0x3e, 0x3e, 0x3e, 0x5d, 0x00
.L_2:


//--------------------- .nv.shared._ZN7cutlass13device_kernelINS_4gemm6kernel13GemmUniversalIN4cute5tupleIJiiiiEEENS1_10collective13CollectiveMmaINS1_35MainloopSm100TmaUmmaWarpSpecializedILi6ELi2ELi2ENS5_IJNS4_1CILi1EEESB_SB_EEEEENS5_IJNSA_ILi128EEENSA_ILi256EEENSA_ILi32EEEEEENS_6half_tENS5_IJlSB_lEEESI_SJ_NS4_8TiledMMAINS4_8MMA_AtomIJNS4_20SM100_MMA_F16BF16_SSISI_SI_fLi128ELi256ELNS4_4UMMA5MajorE0ELSO_0ELNSN_7ScaleInE0ELSP_0EEEEEENS4_6LayoutISC_NS5_IJNSA_ILi0EEEST_ST_EEEEENS5_IJNS4_10UnderscoreESW_SW_EEEEENS4_13SM90_TMA_LOADENS4_14ComposedLayoutINS4_7SwizzleILi2ELi4ELi3EEENS4_18smem_ptr_flag_bitsILi16EEENSS_INS5_IJNSA_ILi8EEESG_EEENS5_IJSG_SB_EEEEEEEvNS4_8identityESZ_S19_vS1A_EENS_8epilogue10collective18CollectiveEpilogueINS1C_23Sm100TmaWarpSpecializedILi4ELi2ELi64ELb1ELb0EEEJSH_NS5_IJNSS_ISE_SB_EENSS_INSA_ILi64EEESB_EEEEESI_SJ_SI_SJ_NS1C_6fusion15FusionCallbacksIS1G_NS1L_17LinearCombinationISI_fSI_fLNS_15FloatRoundStyleE2EEESH_S1K_JEEENS4_5SM1004TMEM4LOAD26SM100_TMEM_LOAD_32dp32b64xESZ_NS10_INS11_ILi3ELi4ELi3EEES14_NSS_INS5_IJS15_S1I_EEENS5_IJS1I_SB_EEEEEEENS4_39AutoVectorizingCopyWithAssumedAlignmentILi128EEENS4_14SM90_TMA_STOREES1Z_S21_S21_EEEvvEEEEvNT_6ParamsE --------------------------
	.section	.nv.shared._ZN7cutlass13device_kernelINS_4gemm6kernel13GemmUniversalIN4cute5tupleIJiiiiEEENS1_10collective13CollectiveMmaINS1_35MainloopSm100TmaUmmaWarpSpecializedILi6ELi2ELi2ENS5_IJNS4_1CILi1EEESB_SB_EEEEENS5_IJNSA_ILi128EEENSA_ILi256EEENSA_ILi32EEEEEENS_6half_tENS5_IJlSB_lEEESI_SJ_NS4_8TiledMMAINS4_8MMA_AtomIJNS4_20SM100_MMA_F16BF16_SSISI_SI_fLi128ELi256ELNS4_4UMMA5MajorE0ELSO_0ELNSN_7ScaleInE0ELSP_0EEEEEENS4_6LayoutISC_NS5_IJNSA_ILi0EEEST_ST_EEEEENS5_IJNS4_10UnderscoreESW_SW_EEEEENS4_13SM90_TMA_LOADENS4_14ComposedLayoutINS4_7SwizzleILi2ELi4ELi3EEENS4_18smem_ptr_flag_bitsILi16EEENSS_INS5_IJNSA_ILi8EEESG_EEENS5_IJSG_SB_EEEEEEEvNS4_8identityESZ_S19_vS1A_EENS_8epilogue10collective18CollectiveEpilogueINS1C_23Sm100TmaWarpSpecializedILi4ELi2ELi64ELb1ELb0EEEJSH_NS5_IJNSS_ISE_SB_EENSS_INSA_ILi64EEESB_EEEEESI_SJ_SI_SJ_NS1C_6fusion15FusionCallbacksIS1G_NS1L_17LinearCombinationISI_fSI_fLNS_15FloatRoundStyleE2EEESH_S1K_JEEENS4_5SM1004TMEM4LOAD26SM100_TMEM_LOAD_32dp32b64xESZ_NS10_INS11_ILi3ELi4ELi3EEES14_NSS_INS5_IJS15_S1I_EEENS5_IJS1I_SB_EEEEEEENS4_39AutoVectorizingCopyWithAssumedAlignmentILi128EEENS4_14SM90_TMA_STOREES1Z_S21_S21_EEEvvEEEEvNT_6ParamsE,"aw",@nobits
	.sectionflags	@""
	.align	16
	.zero		1024


//--------------------- .nv.shared.reserved.0     --------------------------
	.section	.nv.shared.reserved.0,"aw",@nobits
	.weak		__nv_reservedSMEM_offset_0_alias
	.size		__nv_reservedSMEM_offset_0_alias, 0, 64
	.other		__nv_reservedSMEM_offset_0_alias,@"STO_CUDA_RESERVED_SHARED STV_DEFAULT"
__nv_reservedSMEM_offset_0_alias:
	.zero		0
.nv.shared.reserved.0:
	.zero		64
	.weak		__nv_reservedSMEM_tcgen05_partition
	.type		__nv_reservedSMEM_tcgen05_partition,@object
	.size		__nv_reservedSMEM_tcgen05_partition,(.L_0 - __nv_reservedSMEM_tcgen05_partition)
__nv_reservedSMEM_tcgen05_partition:
	.zero		32
.L_0:


//--------------------- .nv.global                --------------------------
	.section	.nv.global,"aw",@nobits
.nv.global:
	.type		_ZN39_INTERNAL_0f3658fd_4_k_cu_414bf011_59394cute1_E,@object
	.size		_ZN39_INTERNAL_0f3658fd_4_k_cu_414bf011_59394cute1_E,(_ZN39_INTERNAL_0f3658fd_4_k_cu_414bf011_59394cuda3std3__45__cpo6cbeginE - _ZN39_INTERNAL_0f3658fd_4_k_cu_414bf011_59394cute1_E)
_ZN39_INTERNAL_0f3658fd_4_k_cu_414bf011_59394cute1_E:
	.zero		1
	.type		_ZN39_INTERNAL_0f3658fd_4_k_cu_414bf011_59394cuda3std3__45__cpo6cbeginE,@object
	.size		_ZN39_INTERNAL_0f3658fd_4_k_cu_414bf011_59394cuda3std3__45__cpo6cbeginE,(_ZN39_INTERNAL_0f3658fd_4_k_cu_414bf011_59394cuda3std3__48in_placeE - _ZN39_INTERNAL_0f3658fd_4_k_cu_414bf011_59394cuda3std3__45__cpo6cbeginE)
_ZN39_INTERNAL_0f3658fd_4_k_cu_414bf011_59394cuda3std3__45__cpo6cbeginE:
	.zero		1
	.type		_ZN39_INTERNAL_0f3658fd_4_k_cu_414bf011_59394cuda3std3__48in_placeE,@object
	.size		_ZN39_INTERNAL_0f3658fd_4_k_cu_414bf011_59394cuda3std3__48in_placeE,(_ZN39_INTERNAL_0f3658fd_4_k_cu_414bf011_59394cuda3std6ranges3__45__cpo9iter_moveE - _ZN39_INTERNAL_0f3658fd_4_k_cu_414bf011_59394cuda3std3__48in_placeE)
_ZN39_INTERNAL_0f3658fd_4_k_cu_414bf011_59394cuda3std3__48in_placeE:
	.zero		1
	.type		_ZN39_INTERNAL_0f3658fd_4_k_cu_414bf011_59394cuda3std6ranges3__45__cpo9iter_moveE,@object
	.size		_ZN39_INTERNAL_0f3658fd_4_k_cu_414bf011_59394cuda3std6ranges3__45__cpo9iter_moveE,(_ZN39_INTERNAL_0f3658fd_4_k_cu_414bf011_59394cuda3std3__45__cpo5beginE - _ZN39_INTERNAL_0f3658fd_4_k_cu_414bf011_59394cuda3std6ranges3__45__cpo9iter_moveE)
_ZN39_INTERNAL_0f3658fd_4_k_cu_414bf011_59394cuda3std6ranges3__45__cpo9iter_moveE:
	.zero		1
	.type		_ZN39_INTERNAL_0f3658fd_4_k_cu_414bf011_59394cuda3std3__45__cpo5beginE,@object
	.size		_ZN39_INTERNAL_0f3658fd_4_k_cu_414bf011_59394cuda3std3__45__cpo5beginE,(_ZN39_INTERNAL_0f3658fd_4_k_cu_414bf011_59394cuda3std3__441_GLOBAL__N__0f3658fd_4_k_cu_414bf011_59396ignoreE - _ZN39_INTERNAL_0f3658fd_4_k_cu_414bf011_59394cuda3std3__45__cpo5beginE)
_ZN39_INTERNAL_0f3658fd_4_k_cu_414bf011_59394cuda3std3__45__cpo5beginE:
	.zero		1
	.type		_ZN39_INTERNAL_0f3658fd_4_k_cu_414bf011_59394cuda3std3__441_GLOBAL__N__0f3658fd_4_k_cu_414bf011_59396ignoreE,@object
	.size		_ZN39_INTERNAL_0f3658fd_4_k_cu_414bf011_59394cuda3std3__441_GLOBAL__N__0f3658fd_4_k_cu_414bf011_59396ignoreE,(_ZN39_INTERNAL_0f3658fd_4_k_cu_414bf011_59394cute7productE - _ZN39_INTERNAL_0f3658fd_4_k_cu_414bf011_59394cuda3std3__441_GLOBAL__N__0f3658fd_4_k_cu_414bf011_59396ignoreE)
_ZN39_INTERNAL_0f3658fd_4_k_cu_414bf011_59394cuda3std3__441_GLOBAL__N__0f3658fd_4_k_cu_414bf011_59396ignoreE:
	.zero		1
	.type		_ZN39_INTERNAL_0f3658fd_4_k_cu_414bf011_59394cute7productE,@object
	.size		_ZN39_INTERNAL_0f3658fd_4_k_cu_414bf011_59394cute7productE,(_ZN39_INTERNAL_0f3658fd_4_k_cu_414bf011_59394cuda3std3__45__cpo3endE - _ZN39_INTERNAL_0f3658fd_4_k_cu_414bf011_59394cute7productE)
_ZN39_INTERNAL_0f3658fd_4_k_cu_414bf011_59394cute7productE:
	.zero		1
	.type		_ZN39_INTERNAL_0f3658fd_4_k_cu_414bf011_59394cuda3std3__45__cpo3endE,@object
	.size		_ZN39_INTERNAL_0f3658fd_4_k_cu_414bf011_59394cuda3std3__45__cpo3endE,(_ZN39_INTERNAL_0f3658fd_4_k_cu_414bf011_59394cuda3std3__419piecewise_constructE - _ZN39_INTERNAL_0f3658fd_4_k_cu_414bf011_59394cuda3std3__45__cpo3endE)
_ZN39_INTERNAL_0f3658fd_4_k_cu_414bf011_59394cuda3std3__45__cpo3endE:
	.zero		1
	.type		_ZN39_INTERNAL_0f3658fd_4_k_cu_414bf011_59394cuda3std3__419piecewise_constructE,@object
	.size		_ZN39_INTERNAL_0f3658fd_4_k_cu_414bf011_59394cuda3std3__419piecewise_constructE,(_ZN39_INTERNAL_0f3658fd_4_k_cu_414bf011_59394cuda3std3__45__cpo4cendE - _ZN39_INTERNAL_0f3658fd_4_k_cu_414bf011_59394cuda3std3__419piecewise_constructE)
_ZN39_INTERNAL_0f3658fd_4_k_cu_414bf011_59394cuda3std3__419piecewise_constructE:
	.zero		1
	.type		_ZN39_INTERNAL_0f3658fd_4_k_cu_414bf011_59394cuda3std3__45__cpo4cendE,@object
	.size		_ZN39_INTERNAL_0f3658fd_4_k_cu_414bf011_59394cuda3std3__45__cpo4cendE,(_ZN39_INTERNAL_0f3658fd_4_k_cu_414bf011_59394cuda3std6ranges3__45__cpo4swapE - _ZN39_INTERNAL_0f3658fd_4_k_cu_414bf011_59394cuda3std3__45__cpo4cendE)
_ZN39_INTERNAL_0f3658fd_4_k_cu_414bf011_59394cuda3std3__45__cpo4cendE:
	.zero		1
	.type		_ZN39_INTERNAL_0f3658fd_4_k_cu_414bf011_59394cuda3std6ranges3__45__cpo4swapE,@object
	.size		_ZN39_INTERNAL_0f3658fd_4_k_cu_414bf011_59394cuda3std6ranges3__45__cpo4swapE,(.L_10 - _ZN39_INTERNAL_0f3658fd_4_k_cu_414bf011_59394cuda3std6ranges3__45__cpo4swapE)
_ZN39_INTERNAL_0f3658fd_4_k_cu_414bf011_59394cuda3std6ranges3__45__cpo4swapE:
	.zero		1
.L_10:


//--------------------- .nv.constant0._ZN7cutlass13device_kernelINS_4gemm6kernel13GemmUniversalIN4cute5tupleIJiiiiEEENS1_10collective13CollectiveMmaINS1_35MainloopSm100TmaUmmaWarpSpecializedILi6ELi2ELi2ENS5_IJNS4_1CILi1EEESB_SB_EEEEENS5_IJNSA_ILi128EEENSA_ILi256EEENSA_ILi32EEEEEENS_6half_tENS5_IJlSB_lEEESI_SJ_NS4_8TiledMMAINS4_8MMA_AtomIJNS4_20SM100_MMA_F16BF16_SSISI_SI_fLi128ELi256ELNS4_4UMMA5MajorE0ELSO_0ELNSN_7ScaleInE0ELSP_0EEEEEENS4_6LayoutISC_NS5_IJNSA_ILi0EEEST_ST_EEEEENS5_IJNS4_10UnderscoreESW_SW_EEEEENS4_13SM90_TMA_LOADENS4_14ComposedLayoutINS4_7SwizzleILi2ELi4ELi3EEENS4_18smem_ptr_flag_bitsILi16EEENSS_INS5_IJNSA_ILi8EEESG_EEENS5_IJSG_SB_EEEEEEEvNS4_8identityESZ_S19_vS1A_EENS_8epilogue10collective18CollectiveEpilogueINS1C_23Sm100TmaWarpSpecializedILi4ELi2ELi64ELb1ELb0EEEJSH_NS5_IJNSS_ISE_SB_EENSS_INSA_ILi64EEESB_EEEEESI_SJ_SI_SJ_NS1C_6fusion15FusionCallbacksIS1G_NS1L_17LinearCombinationISI_fSI_fLNS_15FloatRoundStyleE2EEESH_S1K_JEEENS4_5SM1004TMEM4LOAD26SM100_TMEM_LOAD_32dp32b64xESZ_NS10_INS11_ILi3ELi4ELi3EEES14_NSS_INS5_IJS15_S1I_EEENS5_IJS1I_SB_EEEEEEENS4_39AutoVectorizingCopyWithAssumedAlignmentILi128EEENS4_14SM90_TMA_STOREES1Z_S21_S21_EEEvvEEEEvNT_6ParamsE --------------------------
	.section	.nv.constant0._ZN7cutlass13device_kernelINS_4gemm6kernel13GemmUniversalIN4cute5tupleIJiiiiEEENS1_10collective13CollectiveMmaINS1_35MainloopSm100TmaUmmaWarpSpecializedILi6ELi2ELi2ENS5_IJNS4_1CILi1EEESB_SB_EEEEENS5_IJNSA_ILi128EEENSA_ILi256EEENSA_ILi32EEEEEENS_6half_tENS5_IJlSB_lEEESI_SJ_NS4_8TiledMMAINS4_8MMA_AtomIJNS4_20SM100_MMA_F16BF16_SSISI_SI_fLi128ELi256ELNS4_4UMMA5MajorE0ELSO_0ELNSN_7ScaleInE0ELSP_0EEEEEENS4_6LayoutISC_NS5_IJNSA_ILi0EEEST_ST_EEEEENS5_IJNS4_10UnderscoreESW_SW_EEEEENS4_13SM90_TMA_LOADENS4_14ComposedLayoutINS4_7SwizzleILi2ELi4ELi3EEENS4_18smem_ptr_flag_bitsILi16EEENSS_INS5_IJNSA_ILi8EEESG_EEENS5_IJSG_SB_EEEEEEEvNS4_8identityESZ_S19_vS1A_EENS_8epilogue10collective18CollectiveEpilogueINS1C_23Sm100TmaWarpSpecializedILi4ELi2ELi64ELb1ELb0EEEJSH_NS5_IJNSS_ISE_SB_EENSS_INSA_ILi64EEESB_EEEEESI_SJ_SI_SJ_NS1C_6fusion15FusionCallbacksIS1G_NS1L_17LinearCombinationISI_fSI_fLNS_15FloatRoundStyleE2EEESH_S1K_JEEENS4_5SM1004TMEM4LOAD26SM100_TMEM_LOAD_32dp32b64xESZ_NS10_INS11_ILi3ELi4ELi3EEES14_NSS_INS5_IJS15_S1I_EEENS5_IJS1I_SB_EEEEEEENS4_39AutoVectorizingCopyWithAssumedAlignmentILi128EEENS4_14SM90_TMA_STOREES1Z_S21_S21_EEEvvEEEEvNT_6ParamsE,"a",@progbits
	.sectionflags	@""
	.align	4
.nv.constant0._ZN7cutlass13device_kernelINS_4gemm6kernel13GemmUniversalIN4cute5tupleIJiiiiEEENS1_10collective13CollectiveMmaINS1_35MainloopSm100TmaUmmaWarpSpecializedILi6ELi2ELi2ENS5_IJNS4_1CILi1EEESB_SB_EEEEENS5_IJNSA_ILi128EEENSA_ILi256EEENSA_ILi32EEEEEENS_6half_tENS5_IJlSB_lEEESI_SJ_NS4_8TiledMMAINS4_8MMA_AtomIJNS4_20SM100_MMA_F16BF16_SSISI_SI_fLi128ELi256ELNS4_4UMMA5MajorE0ELSO_0ELNSN_7ScaleInE0ELSP_0EEEEEENS4_6LayoutISC_NS5_IJNSA_ILi0EEEST_ST_EEEEENS5_IJNS4_10UnderscoreESW_SW_EEEEENS4_13SM90_TMA_LOADENS4_14ComposedLayoutINS4_7SwizzleILi2ELi4ELi3EEENS4_18smem_ptr_flag_bitsILi16EEENSS_INS5_IJNSA_ILi8EEESG_EEENS5_IJSG_SB_EEEEEEEvNS4_8identityESZ_S19_vS1A_EENS_8epilogue10collective18CollectiveEpilogueINS1C_23Sm100TmaWarpSpecializedILi4ELi2ELi64ELb1ELb0EEEJSH_NS5_IJNSS_ISE_SB_EENSS_INSA_ILi64EEESB_EEEEESI_SJ_SI_SJ_NS1C_6fusion15FusionCallbacksIS1G_NS1L_17LinearCombinationISI_fSI_fLNS_15FloatRoundStyleE2EEESH_S1K_JEEENS4_5SM1004TMEM4LOAD26SM100_TMEM_LOAD_32dp32b64xESZ_NS10_INS11_ILi3ELi4ELi3EEES14_NSS_INS5_IJS15_S1I_EEENS5_IJS1I_SB_EEEEEEENS4_39AutoVectorizingCopyWithAssumedAlignmentILi128EEENS4_14SM90_TMA_STOREES1Z_S21_S21_EEEvvEEEEvNT_6ParamsE:
	.zero		2944


//--------------------- SYMBOLS --------------------------

	.type		.nv.reservedSmem.offset0,@object
	.size		.nv.reservedSmem.offset0,0x4
	.type		.nv.reservedSmem.cap,@object
	.size		.nv.reservedSmem.cap,0x4
	.type		__assertfail,@function
